	.target	sm_80

	.elftype	@"ET_EXEC"


//--------------------- .note.nv.tkinfo           --------------------------
	.section	.note.nv.tkinfo,"",@"SHT_NOTE"
	.sectionflags	@"SHF_NOTE_NV_TKINFO"
	.tkinfo
        /*0018*/ 	.word	0x00000002
        /*0030*/ 	.string	""
        /*0030*/ 	.string	"ptxas"
        /*0030*/ 	.string	"Cuda compilation tools, release 13.0, V13.0.88"
        /*0030*/ 	.string	"Build cuda_13.0.r13.0/compiler.36424714_0"
        /*0030*/ 	.string	"-v  -suppress-debug-info  -lineinfo  -arch sm_80 "



//--------------------- .note.nv.cuinfo           --------------------------
	.section	.note.nv.cuinfo,"",@"SHT_NOTE"
	.sectionflags	@"SHF_NOTE_NV_CUINFO"
        /*0018*/ 	.short	0x0002
        /*001a*/ 	.short	0x0050
        /*001c*/ 	.short	0x0082
	.zero		2


//--------------------- .nv.info                  --------------------------
	.section	.nv.info,"",@"SHT_CUDA_INFO"
	.align	4


	//----- nvinfo : EIATTR_REGCOUNT
	.align		4
        /*0000*/ 	.byte	0x04, 0x2f
        /*0002*/ 	.short	(.L_2 - .L_1)
	.align		4
.L_1:
        /*0004*/ 	.word	index@(attn_fwd)
        /*0008*/ 	.word	0x00000068


	//----- nvinfo : EIATTR_FRAME_SIZE
	.align		4
.L_2:
        /*000c*/ 	.byte	0x04, 0x11
        /*000e*/ 	.short	(.L_4 - .L_3)
	.align		4
.L_3:
        /*0010*/ 	.word	index@(attn_fwd)
        /*0014*/ 	.word	0x00000000


	//----- nvinfo : EIATTR_MIN_STACK_SIZE
	.align		4
.L_4:
        /*0018*/ 	.byte	0x04, 0x12
        /*001a*/ 	.short	(.L_6 - .L_5)
	.align		4
.L_5:
        /*001c*/ 	.word	index@(attn_fwd)
        /*0020*/ 	.word	0x00000000
.L_6:


//--------------------- .nv.info.attn_fwd         --------------------------
	.section	.nv.info.attn_fwd,"",@"SHT_CUDA_INFO"
	.sectionflags	@""
	.align	4


	//----- nvinfo : EIATTR_CUDA_API_VERSION
	.align		4
        /*0000*/ 	.byte	0x04, 0x37
        /*0002*/ 	.short	(.L_8 - .L_7)
.L_7:
        /*0004*/ 	.word	0x00000082


	//----- nvinfo : EIATTR_SW2861232_WAR
	.align		4
.L_8:
        /*0008*/ 	.byte	0x01, 0x35
	.zero		2


	//----- nvinfo : EIATTR_PARAM_CBANK
	.align		4
        /*000c*/ 	.byte	0x04, 0x0a
        /*000e*/ 	.short	(.L_10 - .L_9)
	.align		4
.L_9:
        /*0010*/ 	.word	index@(.nv.constant0.attn_fwd)
        /*0014*/ 	.short	0x0160
        /*0016*/ 	.short	0x0088


	//----- nvinfo : EIATTR_CBANK_PARAM_SIZE
	.align		4
.L_10:
        /*0018*/ 	.byte	0x03, 0x19
        /*001a*/ 	.short	0x0088


	//----- nvinfo : EIATTR_KPARAM_INFO
	.align		4
        /*001c*/ 	.byte	0x04, 0x17
        /*001e*/ 	.short	(.L_12 - .L_11)
.L_11:
        /*0020*/ 	.word	0x00000000
        /*0024*/ 	.short	0x0019
        /*0026*/ 	.short	0x0080
        /*0028*/ 	.byte	0x00, 0xf4, 0x21, 0x00


	//----- nvinfo : EIATTR_KPARAM_INFO
	.align		4
.L_12:
        /*002c*/ 	.byte	0x04, 0x17
        /*002e*/ 	.short	(.L_14 - .L_13)
.L_13:
        /*0030*/ 	.word	0x00000000
        /*0034*/ 	.short	0x0018
        /*0036*/ 	.short	0x0078
        /*0038*/ 	.byte	0x00, 0xf4, 0x21, 0x00


	//----- nvinfo : EIATTR_KPARAM_INFO
	.align		4
.L_14:
        /*003c*/ 	.byte	0x04, 0x17
        /*003e*/ 	.short	(.L_16 - .L_15)
.L_15:
        /*0040*/ 	.word	0x00000000
        /*0044*/ 	.short	0x0017
        /*0046*/ 	.short	0x0070
        /*0048*/ 	.byte	0x00, 0xf0, 0x11, 0x00


	//----- nvinfo : EIATTR_KPARAM_INFO
	.align		4
.L_16:
        /*004c*/ 	.byte	0x04, 0x17
        /*004e*/ 	.short	(.L_18 - .L_17)
.L_17:
        /*0050*/ 	.word	0x00000000
        /*0054*/ 	.short	0x0016
        /*0056*/ 	.short	0x006c
        /*0058*/ 	.byte	0x00, 0xf0, 0x11, 0x00


	//----- nvinfo : EIATTR_KPARAM_INFO
	.align		4
.L_18:
        /*005c*/ 	.byte	0x04, 0x17
        /*005e*/ 	.short	(.L_20 - .L_19)
.L_19:
        /*0060*/ 	.word	0x00000000
        /*0064*/ 	.short	0x0015
        /*0066*/ 	.short	0x0068
        /*0068*/ 	.byte	0x00, 0xf0, 0x11, 0x00


	//----- nvinfo : EIATTR_KPARAM_INFO
	.align		4
.L_20:
        /*006c*/ 	.byte	0x04, 0x17
        /*006e*/ 	.short	(.L_22 - .L_21)
.L_21:
        /*0070*/ 	.word	0x00000000
        /*0074*/ 	.short	0x0014
        /*0076*/ 	.short	0x0064
        /*0078*/ 	.byte	0x00, 0xf0, 0x11, 0x00


	//----- nvinfo : EIATTR_KPARAM_INFO
	.align		4
.L_22:
        /*007c*/ 	.byte	0x04, 0x17
        /*007e*/ 	.short	(.L_24 - .L_23)
.L_23:
        /*0080*/ 	.word	0x00000000
        /*0084*/ 	.short	0x0013
        /*0086*/ 	.short	0x0060
        /*0088*/ 	.byte	0x00, 0xf0, 0x11, 0x00


	//----- nvinfo : EIATTR_KPARAM_INFO
	.align		4
.L_24:
        /*008c*/ 	.byte	0x04, 0x17
        /*008e*/ 	.short	(.L_26 - .L_25)
.L_25:
        /*0090*/ 	.word	0x00000000
        /*0094*/ 	.short	0x0012
        /*0096*/ 	.short	0x005c
        /*0098*/ 	.byte	0x00, 0xf0, 0x11, 0x00


	//----- nvinfo : EIATTR_KPARAM_INFO
	.align		4
.L_26:
        /*009c*/ 	.byte	0x04, 0x17
        /*009e*/ 	.short	(.L_28 - .L_27)
.L_27:
        /*00a0*/ 	.word	0x00000000
        /*00a4*/ 	.short	0x0011
        /*00a6*/ 	.short	0x0058
        /*00a8*/ 	.byte	0x00, 0xf0, 0x11, 0x00


	//----- nvinfo : EIATTR_KPARAM_INFO
	.align		4
.L_28:
        /*00ac*/ 	.byte	0x04, 0x17
        /*00ae*/ 	.short	(.L_30 - .L_29)
.L_29:
        /*00b0*/ 	.word	0x00000000
        /*00b4*/ 	.short	0x0010
        /*00b6*/ 	.short	0x0054
        /*00b8*/ 	.byte	0x00, 0xf0, 0x11, 0x00


	//----- nvinfo : EIATTR_KPARAM_INFO
	.align		4
.L_30:
        /*00bc*/ 	.byte	0x04, 0x17
        /*00be*/ 	.short	(.L_32 - .L_31)
.L_31:
        /*00c0*/ 	.word	0x00000000
        /*00c4*/ 	.short	0x000f
        /*00c6*/ 	.short	0x0050
        /*00c8*/ 	.byte	0x00, 0xf0, 0x11, 0x00


	//----- nvinfo : EIATTR_KPARAM_INFO
	.align		4
.L_32:
        /*00cc*/ 	.byte	0x04, 0x17
        /*00ce*/ 	.short	(.L_34 - .L_33)
.L_33:
        /*00d0*/ 	.word	0x00000000
        /*00d4*/ 	.short	0x000e
        /*00d6*/ 	.short	0x004c
        /*00d8*/ 	.byte	0x00, 0xf0, 0x11, 0x00


	//----- nvinfo : EIATTR_KPARAM_INFO
	.align		4
.L_34:
        /*00dc*/ 	.byte	0x04, 0x17
        /*00de*/ 	.short	(.L_36 - .L_35)
.L_35:
        /*00e0*/ 	.word	0x00000000
        /*00e4*/ 	.short	0x000d
        /*00e6*/ 	.short	0x0048
        /*00e8*/ 	.byte	0x00, 0xf0, 0x11, 0x00


	//----- nvinfo : EIATTR_KPARAM_INFO
	.align		4
.L_36:
        /*00ec*/ 	.byte	0x04, 0x17
        /*00ee*/ 	.short	(.L_38 - .L_37)
.L_37:
        /*00f0*/ 	.word	0x00000000
        /*00f4*/ 	.short	0x000c
        /*00f6*/ 	.short	0x0044
        /*00f8*/ 	.byte	0x00, 0xf0, 0x11, 0x00


	//----- nvinfo : EIATTR_KPARAM_INFO
	.align		4
.L_38:
        /*00fc*/ 	.byte	0x04, 0x17
        /*00fe*/ 	.short	(.L_40 - .L_39)
.L_39:
        /*0100*/ 	.word	0x00000000
        /*0104*/ 	.short	0x000b
        /*0106*/ 	.short	0x0040
        /*0108*/ 	.byte	0x00, 0xf0, 0x11, 0x00


	//----- nvinfo : EIATTR_KPARAM_INFO
	.align		4
.L_40:
        /*010c*/ 	.byte	0x04, 0x17
        /*010e*/ 	.short	(.L_42 - .L_41)
.L_41:
        /*0110*/ 	.word	0x00000000
        /*0114*/ 	.short	0x000a
        /*0116*/ 	.short	0x003c
        /*0118*/ 	.byte	0x00, 0xf0, 0x11, 0x00


	//----- nvinfo : EIATTR_KPARAM_INFO
	.align		4
.L_42:
        /*011c*/ 	.byte	0x04, 0x17
        /*011e*/ 	.short	(.L_44 - .L_43)
.L_43:
        /*0120*/ 	.word	0x00000000
        /*0124*/ 	.short	0x0009
        /*0126*/ 	.short	0x0038
        /*0128*/ 	.byte	0x00, 0xf0, 0x11, 0x00


	//----- nvinfo : EIATTR_KPARAM_INFO
	.align		4
.L_44:
        /*012c*/ 	.byte	0x04, 0x17
        /*012e*/ 	.short	(.L_46 - .L_45)
.L_45:
        /*0130*/ 	.word	0x00000000
        /*0134*/ 	.short	0x0008
        /*0136*/ 	.short	0x0034
        /*0138*/ 	.byte	0x00, 0xf0, 0x11, 0x00


	//----- nvinfo : EIATTR_KPARAM_INFO
	.align		4
.L_46:
        /*013c*/ 	.byte	0x04, 0x17
        /*013e*/ 	.short	(.L_48 - .L_47)
.L_47:
        /*0140*/ 	.word	0x00000000
        /*0144*/ 	.short	0x0007
        /*0146*/ 	.short	0x0030
        /*0148*/ 	.byte	0x00, 0xf0, 0x11, 0x00


	//----- nvinfo : EIATTR_KPARAM_INFO
	.align		4
.L_48:
        /*014c*/ 	.byte	0x04, 0x17
        /*014e*/ 	.short	(.L_50 - .L_49)
.L_49:
        /*0150*/ 	.word	0x00000000
        /*0154*/ 	.short	0x0006
        /*0156*/ 	.short	0x002c
        /*0158*/ 	.byte	0x00, 0xf0, 0x11, 0x00


	//----- nvinfo : EIATTR_KPARAM_INFO
	.align		4
.L_50:
        /*015c*/ 	.byte	0x04, 0x17
        /*015e*/ 	.short	(.L_52 - .L_51)
.L_51:
        /*0160*/ 	.word	0x00000000
        /*0164*/ 	.short	0x0005
        /*0166*/ 	.short	0x0028
        /*0168*/ 	.byte	0x00, 0xf0, 0x11, 0x00


	//----- nvinfo : EIATTR_KPARAM_INFO
	.align		4
.L_52:
        /*016c*/ 	.byte	0x04, 0x17
        /*016e*/ 	.short	(.L_54 - .L_53)
.L_53:
        /*0170*/ 	.word	0x00000000
        /*0174*/ 	.short	0x0004
        /*0176*/ 	.short	0x0020
        /*0178*/ 	.byte	0x00, 0xf4, 0x21, 0x00


	//----- nvinfo : EIATTR_KPARAM_INFO
	.align		4
.L_54:
        /*017c*/ 	.byte	0x04, 0x17
        /*017e*/ 	.short	(.L_56 - .L_55)
.L_55:
        /*0180*/ 	.word	0x00000000
        /*0184*/ 	.short	0x0003
        /*0186*/ 	.short	0x0018
        /*0188*/ 	.byte	0x00, 0xf4, 0x21, 0x00


	//----- nvinfo : EIATTR_KPARAM_INFO
	.align		4
.L_56:
        /*018c*/ 	.byte	0x04, 0x17
        /*018e*/ 	.short	(.L_58 - .L_57)
.L_57:
        /*0190*/ 	.word	0x00000000
        /*0194*/ 	.short	0x0002
        /*0196*/ 	.short	0x0010
        /*0198*/ 	.byte	0x00, 0xf4, 0x21, 0x00


	//----- nvinfo : EIATTR_KPARAM_INFO
	.align		4
.L_58:
        /*019c*/ 	.byte	0x04, 0x17
        /*019e*/ 	.short	(.L_60 - .L_59)
.L_59:
        /*01a0*/ 	.word	0x00000000
        /*01a4*/ 	.short	0x0001
        /*01a6*/ 	.short	0x0008
        /*01a8*/ 	.byte	0x00, 0xf4, 0x21, 0x00


	//----- nvinfo : EIATTR_KPARAM_INFO
	.align		4
.L_60:
        /*01ac*/ 	.byte	0x04, 0x17
        /*01ae*/ 	.short	(.L_62 - .L_61)
.L_61:
        /*01b0*/ 	.word	0x00000000
        /*01b4*/ 	.short	0x0000
        /*01b6*/ 	.short	0x0000
        /*01b8*/ 	.byte	0x00, 0xf4, 0x21, 0x00


	//----- nvinfo : EIATTR_MAXREG_COUNT
	.align		4
.L_62:
        /*01bc*/ 	.byte	0x03, 0x1b
        /*01be*/ 	.short	0x00ff


	//----- nvinfo : EIATTR_NUM_BARRIERS
	.align		4
        /*01c0*/ 	.byte	0x02, 0x4c
        /*01c2*/ 	.byte	0x01
	.zero		1


	//----- nvinfo : EIATTR_MERCURY_ISA_VERSION
	.align		4
        /*01c4*/ 	.byte	0x03, 0x5f
        /*01c6*/ 	.short	0x0000


	//----- nvinfo : EIATTR_COOP_GROUP_MASK_REGIDS
	.align		4
        /*01c8*/ 	.byte	0x04, 0x29
        /*01ca*/ 	.short	(.L_64 - .L_63)


	//   ....[0]....
.L_63:
        /*01cc*/ 	.word	0xffffffff


	//   ....[1]....
        /*01d0*/ 	.word	0xffffffff


	//   ....[2]....
        /*01d4*/ 	.word	0xffffffff


	//   ....[3]....
        /*01d8*/ 	.word	0xffffffff


	//   ....[4]....
        /*01dc*/ 	.word	0xffffffff


	//   ....[5]....
        /*01e0*/ 	.word	0xffffffff


	//   ....[6]....
        /*01e4*/ 	.word	0xffffffff


	//   ....[7]....
        /*01e8*/ 	.word	0xffffffff


	//----- nvinfo : EIATTR_COOP_GROUP_INSTR_OFFSETS
	.align		4
.L_64:
        /*01ec*/ 	.byte	0x04, 0x28
        /*01ee*/ 	.short	(.L_66 - .L_65)


	//   ....[0]....
.L_65:
        /*01f0*/ 	.word	0x000017d0


	//   ....[1]....
        /*01f4*/ 	.word	0x00001810


	//   ....[2]....
        /*01f8*/ 	.word	0x00001830


	//   ....[3]....
        /*01fc*/ 	.word	0x00001850


	//   ....[4]....
        /*0200*/ 	.word	0x000022b0


	//   ....[5]....
        /*0204*/ 	.word	0x000022c0


	//   ....[6]....
        /*0208*/ 	.word	0x00002370


	//   ....[7]....
        /*020c*/ 	.word	0x000023a0


	//----- nvinfo : EIATTR_EXIT_INSTR_OFFSETS
	.align		4
.L_66:
        /*0210*/ 	.byte	0x04, 0x1c
        /*0212*/ 	.short	(.L_68 - .L_67)


	//   ....[0]....
.L_67:
        /*0214*/ 	.word	0x00003050


	//   ....[1]....
        /*0218*/ 	.word	0x000030f0


	//----- nvinfo : EIATTR_REQNTID
	.align		4
.L_68:
        /*021c*/ 	.byte	0x04, 0x10
        /*021e*/ 	.short	(.L_70 - .L_69)
.L_69:
        /*0220*/ 	.word	0x00000100
        /*0224*/ 	.word	0x00000001
        /*0228*/ 	.word	0x00000001
.L_70:


//--------------------- .nv.callgraph             --------------------------
	.section	.nv.callgraph,"",@"SHT_CUDA_CALLGRAPH"
	.align	4
	.sectionentsize	8
	.align		4
        /*0000*/ 	.word	0x00000000
	.align		4
        /*0004*/ 	.word	0xffffffff
	.align		4
        /*0008*/ 	.word	0x00000000
	.align		4
        /*000c*/ 	.word	0xfffffffe
	.align		4
        /*0010*/ 	.word	0x00000000
	.align		4
        /*0014*/ 	.word	0xfffffffd
	.align		4
        /*0018*/ 	.word	0x00000000
	.align		4
        /*001c*/ 	.word	0xfffffffc


//--------------------- .nv.rel.action            --------------------------
	.section	.nv.rel.action,"",@"SHT_CUDA_RELOCINFO"
	.align	8
	.sectionentsize	8
        /*0000*/ 	.byte	0x73, 0x00, 0x00, 0x00, 0x00, 0x00, 0x00, 0x00, 0x00, 0x00, 0x00, 0x11, 0x25, 0x00, 0x05, 0x36


//--------------------- .nv.constant4             --------------------------
	.section	.nv.constant4,"a",@progbits
	.align	8
	.align		8
.nv.constant4:
        /*0000*/ 	.dword	_$_str


//--------------------- .nv.constant0.attn_fwd    --------------------------
	.section	.nv.constant0.attn_fwd,"a",@progbits
	.sectionflags	@""
	.align	4
.nv.constant0.attn_fwd:
	.zero		488


//--------------------- .text.attn_fwd            --------------------------
	.section	.text.attn_fwd,"ax",@progbits
	.sectioninfo	@"SHI_REGISTERS=104"
	.align	128
        .global         attn_fwd
        .type           attn_fwd,@function
        .size           attn_fwd,(.L_x_3 - attn_fwd)
        .other          attn_fwd,@"STO_CUDA_ENTRY STV_DEFAULT"
attn_fwd:
.text.attn_fwd:
[----:B------:R-:W-:Y:S02]  /*0000*/  IMAD.MOV.U32 R1, RZ, RZ, c[0x0][0x28] ;  /* 0x00000a00ff017624 */ /* 0x000fe400078e00ff */
[----:B------:R-:W0:Y:S01]  /*0010*/  S2R R21, SR_CTAID.X ;  /* 0x0000000000157919 */ /* 0x000e220000002500 */
[----:B------:R-:W-:Y:S01]  /*0020*/  IMAD.MOV.U32 R26, RZ, RZ, c[0x0][0x198] ;  /* 0x00006600ff1a7624 */ /* 0x000fe200078e00ff */
[----:B------:R-:W-:Y:S02]  /*0030*/  ULDC.64 UR6, c[0x0][0x118] ;  /* 0x0000460000067ab9 */ /* 0x000fe40000000a00 */
[----:B------:R-:W1:Y:S04]  /*0040*/  S2R R0, SR_TID.X ;  /* 0x0000000000007919 */ /* 0x000e680000002100 */
[----:B------:R-:W2:Y:S01]  /*0050*/  S2R R2, SR_CTAID.Y ;  /* 0x0000000000027919 */ /* 0x000ea20000002600 */
[----:B0-----:R-:W-:Y:S01]  /*0060*/  IMAD.SHL.U32 R21, R21, 0x80, RZ ;  /* 0x0000008015157824 */ /* 0x001fe200078e00ff */
[----:B-1----:R-:W-:-:S04]  /*0070*/  SHF.R.U32.HI R4, RZ, 0x7, R0 ;  /* 0x00000007ff047819 */ /* 0x002fc80000011600 */
[----:B------:R-:W-:Y:S02]  /*0080*/  LOP3.LUT R3, R21, 0x7f, R0, 0xf8, !PT ;  /* 0x0000007f15037812 */ /* 0x000fe400078ef800 */
[----:B------:R-:W-:Y:S01]  /*0090*/  SGXT.U32 R4, R4, 0x1 ;  /* 0x000000010404781a */ /* 0x000fe20000000000 */
[----:B--2---:R-:W-:Y:S02]  /*00a0*/  IMAD R5, R2, c[0x0][0x190], RZ ;  /* 0x0000640002057a24 */ /* 0x004fe400078e02ff */
[----:B------:R-:W-:Y:S02]  /*00b0*/  IMAD R7, R3, c[0x0][0x194], RZ ;  /* 0x0000650003077a24 */ /* 0x000fe400078e02ff */
[----:B------:R-:W-:Y:S02]  /*00c0*/  IMAD R10, R4, c[0x0][0x198], RZ ;  /* 0x00006600040a7a24 */ /* 0x000fe400078e02ff */
[----:B------:R-:W-:Y:S02]  /*00d0*/  IMAD.SHL.U32 R6, R5, 0x2, RZ ;  /* 0x0000000205067824 */ /* 0x000fe400078e00ff */
[----:B------:R-:W-:-:S02]  /*00e0*/  IMAD.SHL.U32 R9, R7, 0x2, RZ ;  /* 0x0000000207097824 */ /* 0x000fc400078e00ff */
[----:B------:R-:W-:Y:S02]  /*00f0*/  IMAD R11, R26, 0x2, R10 ;  /* 0x000000021a0b7824 */ /* 0x000fe400078e020a */
[----:B------:R-:W-:Y:S01]  /*0100*/  IMAD.HI R5, R5, 0x2, RZ ;  /* 0x0000000205057827 */ /* 0x000fe200078e02ff */
[----:B------:R-:W-:-:S03]  /*0110*/  IADD3 R22, P0, P1, R9, c[0x0][0x160], R6 ;  /* 0x0000580009167a10 */ /* 0x000fc6000791e006 */
[----:B------:R-:W-:-:S04]  /*0120*/  IMAD.HI R8, R7, 0x2, RZ ;  /* 0x0000000207087827 */ /* 0x000fc800078e02ff */
[----:B------:R-:W-:Y:S01]  /*0130*/  IMAD R12, R26, 0x2, R11 ;  /* 0x000000021a0c7824 */ /* 0x000fe200078e020b */
[----:B------:R-:W-:Y:S02]  /*0140*/  IADD3.X R24, R8, c[0x0][0x164], R5, P0, P1 ;  /* 0x0000590008187a10 */ /* 0x000fe400007e2405 */
[-C--:B------:R-:W-:Y:S01]  /*0150*/  LEA R6, P0, R10, R22.reuse, 0x1 ;  /* 0x000000160a067211 */ /* 0x080fe200078008ff */
[----:B------:R-:W-:Y:S01]  /*0160*/  IMAD R5, R26, 0x2, R12 ;  /* 0x000000021a057824 */ /* 0x000fe200078e020c */
[C---:B------:R-:W-:Y:S02]  /*0170*/  LEA R8, P1, R11.reuse, R22, 0x1 ;  /* 0x000000160b087211 */ /* 0x040fe400078208ff */
[----:B------:R-:W-:Y:S01]  /*0180*/  LEA.HI.X.SX32 R7, R10, R24, 0x1, P0 ;  /* 0x000000180a077211 */ /* 0x000fe200000f0eff */
[----:B------:R-:W-:Y:S01]  /*0190*/  IMAD R13, R26, 0x2, R5 ;  /* 0x000000021a0d7824 */ /* 0x000fe200078e0205 */
[C---:B------:R-:W-:Y:S02]  /*01a0*/  LEA R10, P0, R12.reuse, R22, 0x1 ;  /* 0x000000160c0a7211 */ /* 0x040fe400078008ff */
[-C--:B------:R-:W-:Y:S01]  /*01b0*/  LEA.HI.X.SX32 R9, R11, R24.reuse, 0x1, P1 ;  /* 0x000000180b097211 */ /* 0x080fe200008f0eff */
[----:B------:R0:W2:Y:S01]  /*01c0*/  LDG.E.U16 R20, [R6.64] ;  /* 0x0000000606147981 */ /* 0x0000a2000c1e1500 */
[----:B------:R-:W-:-:S02]  /*01d0*/  LEA.HI.X.SX32 R11, R12, R24, 0x1, P0 ;  /* 0x000000180c0b7211 */ /* 0x000fc400000f0eff */
[C---:B------:R-:W-:Y:S02]  /*01e0*/  LEA R14, P0, R13.reuse, R22, 0x1 ;  /* 0x000000160d0e7211 */ /* 0x040fe400078008ff */
[----:B------:R-:W-:Y:S01]  /*01f0*/  LEA R17, R26, R13, 0x1 ;  /* 0x0000000d1a117211 */ /* 0x000fe200078e08ff */
[----:B------:R1:W3:Y:S01]  /*0200*/  LDG.E.U16 R9, [R8.64] ;  /* 0x0000000608097981 */ /* 0x0002e2000c1e1500 */
[----:B------:R-:W-:-:S03]  /*0210*/  LEA.HI.X.SX32 R15, R13, R24, 0x1, P0 ;  /* 0x000000180d0f7211 */ /* 0x000fc600000f0eff */
[C---:B------:R-:W-:Y:S01]  /*0220*/  IMAD R13, R26.reuse, 0x2, R17 ;  /* 0x000000021a0d7824 */ /* 0x040fe200078e0211 */
[-C--:B------:R-:W-:Y:S01]  /*0230*/  LEA R16, P1, R17, R22.reuse, 0x1 ;  /* 0x0000001611107211 */ /* 0x080fe200078208ff */
[----:B------:R4:W5:Y:S02]  /*0240*/  LDG.E.U16 R14, [R14.64] ;  /* 0x000000060e0e7981 */ /* 0x000964000c1e1500 */
[----:B0-----:R-:W-:Y:S01]  /*0250*/  IMAD R7, R26, 0x2, R13 ;  /* 0x000000021a077824 */ /* 0x001fe200078e020d */
[----:B------:R-:W-:Y:S01]  /*0260*/  LEA R18, P2, R13, R22, 0x1 ;  /* 0x000000160d127211 */ /* 0x000fe200078408ff */
[----:B------:R0:W3:Y:S01]  /*0270*/  LDG.E.U16 R10, [R10.64] ;  /* 0x000000060a0a7981 */ /* 0x0000e2000c1e1500 */
[----:B------:R-:W-:Y:S02]  /*0280*/  LEA.HI.X.SX32 R17, R17, R24, 0x1, P1 ;  /* 0x0000001811117211 */ /* 0x000fe400008f0eff */
[----:B------:R-:W-:Y:S02]  /*0290*/  LEA R6, P1, R7, R22, 0x1 ;  /* 0x0000001607067211 */ /* 0x000fe400078208ff */
[-C--:B------:R-:W-:Y:S01]  /*02a0*/  LEA.HI.X.SX32 R19, R13, R24.reuse, 0x1, P2 ;  /* 0x000000180d137211 */ /* 0x080fe200010f0eff */
[----:B------:R-:W3:Y:S01]  /*02b0*/  LDG.E.U16 R16, [R16.64] ;  /* 0x0000000610107981 */ /* 0x000ee2000c1e1500 */
[----:B------:R-:W-:-:S02]  /*02c0*/  LEA.HI.X.SX32 R7, R7, R24, 0x1, P1 ;  /* 0x0000001807077211 */ /* 0x000fc400008f0eff */
[C---:B------:R-:W-:Y:S01]  /*02d0*/  LEA R12, P0, R5.reuse, R22, 0x1 ;  /* 0x00000016050c7211 */ /* 0x040fe200078008ff */
[----:B------:R-:W3:Y:S04]  /*02e0*/  LDG.E.U16 R18, [R18.64] ;  /* 0x0000000612127981 */ /* 0x000ee8000c1e1500 */
[----:B------:R0:W3:Y:S01]  /*02f0*/  LDG.E.U16 R6, [R6.64] ;  /* 0x0000000606067981 */ /* 0x0000e2000c1e1500 */
[----:B------:R-:W-:-:S05]  /*0300*/  LEA.HI.X.SX32 R13, R5, R24, 0x1, P0 ;  /* 0x00000018050d7211 */ /* 0x000fca00000f0eff */
[----:B------:R0:W3:Y:S01]  /*0310*/  LDG.E.U16 R12, [R12.64] ;  /* 0x000000060c0c7981 */ /* 0x0000e2000c1e1500 */
[----:B------:R-:W-:Y:S02]  /*0320*/  LOP3.LUT R5, R0, 0x7f, RZ, 0xc0, !PT ;  /* 0x0000007f00057812 */ /* 0x000fe400078ec0ff */
[----:B-1----:R-:W-:-:S03]  /*0330*/  SHF.R.S32.HI R8, RZ, 0x7, R0 ;  /* 0x00000007ff087819 */ /* 0x002fc60000011400 */
[----:B------:R-:W-:Y:S01]  /*0340*/  IMAD.SHL.U32 R5, R5, 0x2, RZ ;  /* 0x0000000205057824 */ /* 0x000fe200078e00ff */
[----:B------:R-:W-:-:S04]  /*0350*/  SGXT R8, R8, 0x1 ;  /* 0x000000010808781a */ /* 0x000fc80000000200 */
[----:B------:R-:W-:-:S04]  /*0360*/  LOP3.LUT R5, R5, 0x110, R8, 0x78, !PT ;  /* 0x0000011005057812 */ /* 0x000fc800078e7808 */
[C---:B0-----:R-:W-:Y:S02]  /*0370*/  LOP3.LUT R11, R5.reuse, 0x20, RZ, 0x3c, !PT ;  /* 0x00000020050b7812 */ /* 0x041fe400078e3cff */
[C---:B----4-:R-:W-:Y:S02]  /*0380*/  LOP3.LUT R15, R5.reuse, 0x40, RZ, 0x3c, !PT ;  /* 0x00000040050f7812 */ /* 0x050fe400078e3cff */
[----:B------:R-:W-:Y:S02]  /*0390*/  LOP3.LUT R13, R5, 0x60, RZ, 0x3c, !PT ;  /* 0x00000060050d7812 */ /* 0x000fe400078e3cff */
[----:B------:R-:W-:-:S04]  /*03a0*/  IADD3 R7, R21, 0x80, RZ ;  /* 0x0000008015077810 */ /* 0x000fc80007ffe0ff */
[----:B------:R-:W-:Y:S01]  /*03b0*/  ISETP.GE.AND P0, PT, R7, 0x1, PT ;  /* 0x000000010700780c */ /* 0x000fe20003f06270 */
[----:B------:R-:W-:Y:S01]  /*03c0*/  IMAD.MOV.U32 R49, RZ, RZ, -0x800000 ;  /* 0xff800000ff317424 */ /* 0x000fe200078e00ff */
[----:B------:R-:W-:Y:S01]  /*03d0*/  CS2R R28, SRZ ;  /* 0x00000000001c7805 */ /* 0x000fe2000001ff00 */
[----:B------:R-:W-:Y:S01]  /*03e0*/  IMAD.MOV.U32 R23, RZ, RZ, 0x3f800000 ;  /* 0x3f800000ff177424 */ /* 0x000fe200078e00ff */
[----:B------:R-:W-:Y:S01]  /*03f0*/  CS2R R30, SRZ ;  /* 0x00000000001e7805 */ /* 0x000fe2000001ff00 */
[----:B------:R-:W-:Y:S01]  /*0400*/  IMAD.MOV.U32 R8, RZ, RZ, 0x3f800000 ;  /* 0x3f800000ff087424 */ /* 0x000fe200078e00ff */
[----:B------:R-:W-:Y:S01]  /*0410*/  CS2R R24, SRZ ;  /* 0x0000000000187805 */ /* 0x000fe2000001ff00 */
[----:B------:R-:W-:Y:S01]  /*0420*/  IMAD.MOV.U32 R48, RZ, RZ, -0x800000 ;  /* 0xff800000ff307424 */ /* 0x000fe200078e00ff */
[----:B------:R-:W-:Y:S01]  /*0430*/  CS2R R26, SRZ ;  /* 0x00000000001a7805 */ /* 0x000fe2000001ff00 */
[----:B--2---:R-:W-:Y:S04]  /*0440*/  STS.U16 [R5], R20 ;  /* 0x0000001405007388 */ /* 0x004fe80000000400 */
[----:B-----5:R-:W-:Y:S04]  /*0450*/  STS.U16 [R5+0x800], R14 ;  /* 0x0008000e05007388 */ /* 0x020fe80000000400 */
[----:B---3--:R0:W-:Y:S04]  /*0460*/  STS.U16 [R11+0x200], R9 ;  /* 0x000200090b007388 */ /* 0x0081e80000000400 */
[----:B------:R1:W-:Y:S04]  /*0470*/  STS.U16 [R11+0xa00], R16 ;  /* 0x000a00100b007388 */ /* 0x0003e80000000400 */
[----:B------:R2:W-:Y:S04]  /*0480*/  STS.U16 [R15+0x400], R10 ;  /* 0x0004000a0f007388 */ /* 0x0005e80000000400 */
[----:B------:R-:W-:Y:S04]  /*0490*/  STS.U16 [R15+0xc00], R18 ;  /* 0x000c00120f007388 */ /* 0x000fe80000000400 */
[----:B------:R-:W-:Y:S01]  /*04a0*/  STS.U16 [R13+0xe00], R6 ;  /* 0x000e00060d007388 */ /* 0x000fe20000000400 */
[C---:B0-----:R-:W-:Y:S01]  /*04b0*/  LOP3.LUT R9, R0.reuse, 0xe0, RZ, 0xc0, !PT ;  /* 0x000000e000097812 */ /* 0x041fe200078ec0ff */
[C---:B-1----:R-:W-:Y:S01]  /*04c0*/  IMAD.SHL.U32 R11, R0.reuse, 0x2, RZ ;  /* 0x00000002000b7824 */ /* 0x042fe200078e00ff */
[C---:B--2---:R-:W-:Y:S01]  /*04d0*/  LOP3.LUT R10, R0.reuse, 0xc0, RZ, 0xc0, !PT ;  /* 0x000000c0000a7812 */ /* 0x044fe200078ec0ff */
[----:B------:R0:W-:Y:S02]  /*04e0*/  STS.U16 [R13+0x600], R12 ;  /* 0x0006000c0d007388 */ /* 0x0001e40000000400 */
[----:B0-----:R-:W-:Y:S01]  /*04f0*/  LOP3.LUT R12, R0, 0x7, RZ, 0xc0, !PT ;  /* 0x00000007000c7812 */ /* 0x001fe200078ec0ff */
[----:B------:R-:W-:Y:S05]  /*0500*/  @!P0 BRA `(.L_x_0) ;  /* 0x00001fc000008947 */ /* 0x000fea0003800000 */
[----:B------:R-:W-:Y:S01]  /*0510*/  LOP3.LUT R13, R0, 0xf, RZ, 0xc0, !PT ;  /* 0x0000000f000d7812 */ /* 0x000fe200078ec0ff */
[----:B------:R-:W-:Y:S01]  /*0520*/  IMAD R5, R2, c[0x0][0x1a0], RZ ;  /* 0x0000680002057a24 */ /* 0x000fe200078e02ff */
[----:B------:R-:W-:Y:S01]  /*0530*/  LOP3.LUT R14, R0, 0x3f, RZ, 0xc0, !PT ;  /* 0x0000003f000e7812 */ /* 0x000fe200078ec0ff */
[----:B------:R-:W-:Y:S01]  /*0540*/  IMAD R6, R2, c[0x0][0x1b0], RZ ;  /* 0x00006c0002067a24 */ /* 0x000fe200078e02ff */
[----:B------:R-:W-:Y:S01]  /*0550*/  SHF.L.U32 R15, R12, 0x4, RZ ;  /* 0x000000040c0f7819 */ /* 0x000fe200000006ff */
[----:B------:R-:W-:Y:S01]  /*0560*/  IMAD R13, R13, c[0x0][0x1a8], RZ ;  /* 0x00006a000d0d7a24 */ /* 0x000fe200078e02ff */
[----:B------:R-:W-:Y:S01]  /*0570*/  LOP3.LUT R23, R0, 0x10, RZ, 0xc0, !PT ;  /* 0x0000001000177812 */ /* 0x000fe200078ec0ff */
[----:B------:R-:W-:Y:S01]  /*0580*/  IMAD R17, R14, c[0x0][0x1b4], RZ ;  /* 0x00006d000e117a24 */ /* 0x000fe200078e02ff */
[--C-:B------:R-:W-:Y:S01]  /*0590*/  LOP3.LUT R22, R15, 0xe0, R0.reuse, 0x78, !PT ;  /* 0x000000e00f167812 */ /* 0x100fe200078e7800 */
[----:B------:R-:W-:Y:S01]  /*05a0*/  IMAD.SHL.U32 R8, R5, 0x2, RZ ;  /* 0x0000000205087824 */ /* 0x000fe200078e00ff */
[----:B------:R-:W-:Y:S01]  /*05b0*/  SHF.R.U32.HI R20, RZ, 0x2, R0 ;  /* 0x00000002ff147819 */ /* 0x000fe20000011600 */
[----:B------:R-:W-:Y:S01]  /*05c0*/  IMAD.SHL.U32 R15, R13, 0x2, RZ ;  /* 0x000000020d0f7824 */ /* 0x000fe200078e00ff */
[----:B------:R-:W-:Y:S01]  /*05d0*/  LOP3.LUT R22, R22, 0x10, R11, 0x78, !PT ;  /* 0x0000001016167812 */ /* 0x000fe200078e780b */
[----:B------:R-:W-:Y:S01]  /*05e0*/  IMAD.SHL.U32 R14, R6, 0x2, RZ ;  /* 0x00000002060e7824 */ /* 0x000fe200078e00ff */
[----:B------:R-:W-:Y:S01]  /*05f0*/  SHF.R.U32.HI R18, RZ, 0x1, R9 ;  /* 0x00000001ff127819 */ /* 0x000fe20000011609 */
[----:B------:R-:W-:Y:S01]  /*0600*/  IMAD.SHL.U32 R19, R17, 0x2, RZ ;  /* 0x0000000211137824 */ /* 0x000fe200078e00ff */
[----:B------:R-:W-:Y:S01]  /*0610*/  IADD3 R74, P0, P1, R15, c[0x0][0x168], R8 ;  /* 0x00005a000f4a7a10 */ /* 0x000fe2000791e008 */
[----:B------:R-:W-:Y:S01]  /*0620*/  IMAD.HI R5, R5, 0x2, RZ ;  /* 0x0000000205057827 */ /* 0x000fe200078e02ff */
[----:B------:R-:W-:Y:S01]  /*0630*/  SGXT.U32 R20, R20, 0x3 ;  /* 0x000000031414781a */ /* 0x000fe20000000000 */
[----:B------:R-:W-:Y:S01]  /*0640*/  CS2R R28, SRZ ;  /* 0x00000000001c7805 */ /* 0x000fe2000001ff00 */
[----:B------:R-:W-:Y:S01]  /*0650*/  IADD3 R64, P2, P3, R19, c[0x0][0x170], R14 ;  /* 0x00005c0013407a10 */ /* 0x000fe20007b5e00e */
[----:B------:R-:W-:Y:S01]  /*0660*/  IMAD R25, R12, 0x2, R23 ;  /* 0x000000020c197824 */ /* 0x000fe200078e0217 */
[----:B------:R-:W-:Y:S01]  /*0670*/  SHF.R.U32.HI R8, RZ, 0x4, R0 ;  /* 0x00000004ff087819 */ /* 0x000fe20000011600 */
[----:B------:R-:W-:Y:S01]  /*0680*/  IMAD.HI R16, R13, 0x2, RZ ;  /* 0x000000020d107827 */ /* 0x000fe200078e02ff */
[----:B------:R-:W-:Y:S01]  /*0690*/  LOP3.LUT R13, R21, R18, R20, 0xfe, !PT ;  /* 0x00000012150d7212 */ /* 0x000fe200078efe14 */
[----:B------:R-:W-:Y:S01]  /*06a0*/  CS2R R30, SRZ ;  /* 0x00000000001e7805 */ /* 0x000fe2000001ff00 */
[----:B------:R-:W-:Y:S01]  /*06b0*/  SHF.R.U32.HI R18, RZ, 0x6, R0 ;  /* 0x00000006ff127819 */ /* 0x000fe20000011600 */
[----:B------:R-:W-:Y:S01]  /*06c0*/  IMAD.U32 R14, R25, 0x80, R22 ;  /* 0x00000080190e7824 */ /* 0x000fe200078e0016 */
[----:B------:R-:W-:Y:S01]  /*06d0*/  IADD3.X R22, R16, c[0x0][0x16c], R5, P0, P1 ;  /* 0x00005b0010167a10 */ /* 0x000fe200007e2405 */
[----:B------:R-:W-:Y:S01]  /*06e0*/  IMAD.HI R6, R6, 0x2, RZ ;  /* 0x0000000206067827 */ /* 0x000fe200078e02ff */
[----:B------:R-:W-:Y:S01]  /*06f0*/  SHF.R.S32.HI R5, RZ, 0x2, R0 ;  /* 0x00000002ff057819 */ /* 0x000fe20000011400 */
[----:B------:R-:W-:Y:S01]  /*0700*/  UMOV UR4, URZ ;  /* 0x0000003f00047c82 */ /* 0x000fe20008000000 */
[----:B------:R-:W-:Y:S01]  /*0710*/  SGXT.U32 R8, R8, 0x4 ;  /* 0x000000040808781a */ /* 0x000fe20000000000 */
[----:B------:R-:W-:Y:S01]  /*0720*/  IMAD.HI R17, R17, 0x2, RZ ;  /* 0x0000000211117827 */ /* 0x000fe200078e02ff */
[----:B------:R-:W-:Y:S01]  /*0730*/  SGXT R5, R5, 0x1 ;  /* 0x000000010505781a */ /* 0x000fe20000000200 */
[----:B------:R-:W-:Y:S01]  /*0740*/  UMOV UR5, URZ ;  /* 0x0000003f00057c82 */ /* 0x000fe20008000000 */
[----:B------:R-:W-:Y:S01]  /*0750*/  MOV R25, c[0x0][0x1a4] ;  /* 0x0000690000197a02 */ /* 0x000fe20000000f00 */
[----:B------:R-:W-:Y:S01]  /*0760*/  IMAD R8, R8, c[0x0][0x1a4], RZ ;  /* 0x0000690008087a24 */ /* 0x000fe200078e02ff */
[----:B------:R-:W-:Y:S01]  /*0770*/  LOP3.LUT R16, R5, 0x90, RZ, 0xc0, !PT ;  /* 0x0000009005107812 */ /* 0x000fe200078ec0ff */
[----:B------:R-:W-:Y:S01]  /*0780*/  IMAD.MOV.U32 R27, RZ, RZ, c[0x0][0x1b8] ;  /* 0x00006e00ff1b7624 */ /* 0x000fe200078e00ff */
[----:B------:R-:W-:Y:S01]  /*0790*/  SGXT.U32 R5, R18, 0x2 ;  /* 0x000000021205781a */ /* 0x000fe20000000000 */
[----:B------:R-:W-:Y:S01]  /*07a0*/  IMAD.MOV.U32 R84, RZ, RZ, -0x800000 ;  /* 0xff800000ff547424 */ /* 0x000fe200078e00ff */
[----:B------:R-:W-:Y:S01]  /*07b0*/  IADD3.X R21, R17, c[0x0][0x174], R6, P2, P3 ;  /* 0x00005d0011157a10 */ /* 0x000fe200017e6406 */
[----:B------:R-:W-:Y:S01]  /*07c0*/  IMAD R6, R25, 0x10, R8 ;  /* 0x0000001019067824 */ /* 0x000fe200078e0208 */
[-C--:B------:R-:W-:Y:S01]  /*07d0*/  LEA R78, P0, R8, R74.reuse, 0x1 ;  /* 0x0000004a084e7211 */ /* 0x080fe200078008ff */
[----:B------:R-:W-:Y:S01]  /*07e0*/  IMAD R18, R5, c[0x0][0x1b8], RZ ;  /* 0x00006e0005127a24 */ /* 0x000fe200078e02ff */
[----:B------:R-:W-:Y:S01]  /*07f0*/  LEA.HI R5, R0, 0x30, RZ, 0x1c ;  /* 0x0000003000057811 */ /* 0x000fe200078fe0ff */
[----:B------:R-:W-:Y:S01]  /*0800*/  IMAD.MOV.U32 R87, RZ, RZ, -0x800000 ;  /* 0xff800000ff577424 */ /* 0x000fe200078e00ff */
[----:B------:R-:W-:Y:S01]  /*0810*/  LEA R76, P1, R6, R74, 0x1 ;  /* 0x0000004a064c7211 */ /* 0x000fe200078208ff */
[----:B------:R-:W-:Y:S01]  /*0820*/  IMAD R19, R27, 0x4, R18 ;  /* 0x000000041b137824 */ /* 0x000fe200078e0212 */
[-C--:B------:R-:W-:Y:S01]  /*0830*/  LEA.HI.X.SX32 R79, R8, R22.reuse, 0x1, P0 ;  /* 0x00000016084f7211 */ /* 0x080fe200000f0eff */
[----:B------:R-:W-:Y:S01]  /*0840*/  IMAD R17, R5, c[0x0][0x1a4], RZ ;  /* 0x0000690005117a24 */ /* 0x000fe200078e02ff */
[----:B------:R-:W-:Y:S01]  /*0850*/  LEA.HI.X.SX32 R77, R6, R22, 0x1, P1 ;  /* 0x00000016064d7211 */ /* 0x000fe200008f0eff */
[----:B------:R-:W-:Y:S01]  /*0860*/  IMAD R5, R25, 0x10, R6 ;  /* 0x0000001019057824 */ /* 0x000fe200078e0206 */
[----:B------:R-:W-:Y:S01]  /*0870*/  LEA R70, P0, R18, R64, 0x1 ;  /* 0x0000004012467211 */ /* 0x000fe200078008ff */
[----:B------:R-:W-:Y:S01]  /*0880*/  IMAD R20, R27, 0x4, R19 ;  /* 0x000000041b147824 */ /* 0x000fe200078e0213 */
[-C--:B------:R-:W-:Y:S01]  /*0890*/  LEA R72, P3, R17, R74.reuse, 0x1 ;  /* 0x0000004a11487211 */ /* 0x080fe200078608ff */
[----:B------:R-:W-:Y:S01]  /*08a0*/  IMAD.MOV.U32 R6, RZ, RZ, RZ ;  /* 0x000000ffff067224 */ /* 0x000fe200078e00ff */
[----:B------:R-:W-:Y:S01]  /*08b0*/  LEA R74, P2, R5, R74, 0x1 ;  /* 0x0000004a054a7211 */ /* 0x000fe200078408ff */
[----:B------:R-:W-:Y:S01]  /*08c0*/  IMAD.MOV.U32 R8, RZ, RZ, 0x3f800000 ;  /* 0x3f800000ff087424 */ /* 0x000fe200078e00ff */
[-C--:B------:R-:W-:Y:S01]  /*08d0*/  LEA.HI.X.SX32 R73, R17, R22.reuse, 0x1, P3 ;  /* 0x0000001611497211 */ /* 0x080fe200018f0eff */
[----:B------:R-:W-:Y:S01]  /*08e0*/  IMAD.MOV.U32 R17, RZ, RZ, RZ ;  /* 0x000000ffff117224 */ /* 0x000fe200078e00ff */
[----:B------:R-:W-:Y:S01]  /*08f0*/  LEA.HI.X.SX32 R75, R5, R22, 0x1, P2 ;  /* 0x00000016054b7211 */ /* 0x000fe200010f0eff */
[----:B------:R-:W-:Y:S01]  /*0900*/  IMAD R5, R27, 0x4, R20 ;  /* 0x000000041b057824 */ /* 0x000fe200078e0214 */
[-C--:B------:R-:W-:Y:S01]  /*0910*/  LEA R68, P1, R19, R64.reuse, 0x1 ;  /* 0x0000004013447211 */ /* 0x080fe200078208ff */
[----:B------:R-:W-:Y:S01]  /*0920*/  CS2R R24, SRZ ;  /* 0x0000000000187805 */ /* 0x000fe2000001ff00 */
[-C--:B------:R-:W-:Y:S01]  /*0930*/  LEA R66, P2, R20, R64.reuse, 0x1 ;  /* 0x0000004014427211 */ /* 0x080fe200078408ff */
[----:B------:R-:W-:Y:S01]  /*0940*/  CS2R R26, SRZ ;  /* 0x00000000001a7805 */ /* 0x000fe2000001ff00 */
[----:B------:R-:W-:-:S02]  /*0950*/  LEA R64, P3, R5, R64, 0x1 ;  /* 0x0000004005407211 */ /* 0x000fc400078608ff */
[----:B------:R-:W-:Y:S02]  /*0960*/  LOP3.LUT R15, R0, 0x3, RZ, 0xc0, !PT ;  /* 0x00000003000f7812 */ /* 0x000fe400078ec0ff */
[-C--:B------:R-:W-:Y:S02]  /*0970*/  LEA.HI.X.SX32 R65, R5, R21.reuse, 0x1, P3 ;  /* 0x0000001505417211 */ /* 0x080fe400018f0eff */
[----:B------:R-:W-:Y:S01]  /*0980*/  SHF.R.S32.HI R5, RZ, 0x6, R0 ;  /* 0x00000006ff057819 */ /* 0x000fe20000011400 */
[----:B------:R-:W-:Y:S01]  /*0990*/  IMAD R16, R15, 0x20, R16 ;  /* 0x000000200f107824 */ /* 0x000fe200078e0210 */
[-C--:B------:R-:W-:Y:S01]  /*09a0*/  LEA.HI.X.SX32 R67, R20, R21.reuse, 0x1, P2 ;  /* 0x0000001514437211 */ /* 0x080fe200010f0eff */
[----:B------:R-:W-:Y:S01]  /*09b0*/  IMAD R20, R12, 0x90, RZ ;  /* 0x000000900c147824 */ /* 0x000fe200078e02ff */
[----:B------:R-:W-:Y:S02]  /*09c0*/  LEA.HI.X.SX32 R71, R18, R21, 0x1, P0 ;  /* 0x0000001512477211 */ /* 0x000fe400000f0eff */
[----:B------:R-:W-:-:S02]  /*09d0*/  SHF.R.U32.HI R18, RZ, 0x2, R10 ;  /* 0x00000002ff127819 */ /* 0x000fc4000001160a */
[----:B------:R-:W-:Y:S02]  /*09e0*/  SGXT R5, R5, 0x1 ;  /* 0x000000010505781a */ /* 0x000fe40000000200 */
[--C-:B------:R-:W-:Y:S02]  /*09f0*/  LOP3.LUT R16, R16, 0x10, R11.reuse, 0x78, !PT ;  /* 0x0000001010107812 */ /* 0x100fe400078e780b */
[----:B------:R-:W-:Y:S02]  /*0a00*/  LEA.HI.X.SX32 R69, R19, R21, 0x1, P1 ;  /* 0x0000001513457211 */ /* 0x000fe400008f0eff */
[--C-:B------:R-:W-:Y:S01]  /*0a10*/  LOP3.LUT R18, R18, 0x1fe, R11.reuse, 0x78, !PT ;  /* 0x000001fe12127812 */ /* 0x100fe200078e780b */
[----:B------:R-:W-:Y:S01]  /*0a20*/  IMAD R16, R23, 0x10, R16 ;  /* 0x0000001017107824 */ /* 0x000fe200078e0210 */
[----:B------:R-:W-:Y:S02]  /*0a30*/  LOP3.LUT R19, R20, 0x30, R11, 0x78, !PT ;  /* 0x0000003014137812 */ /* 0x000fe400078e780b */
[----:B------:R-:W-:-:S02]  /*0a40*/  LOP3.LUT R22, R5, 0x90, RZ, 0xc0, !PT ;  /* 0x0000009005167812 */ /* 0x000fc400078ec0ff */
[----:B------:R-:W-:Y:S02]  /*0a50*/  MOV R23, 0x3f800000 ;  /* 0x3f80000000177802 */ /* 0x000fe40000000f00 */
[----:B------:R-:W-:Y:S02]  /*0a60*/  LOP3.LUT R20, R18, 0x40, RZ, 0x3c, !PT ;  /* 0x0000004012147812 */ /* 0x000fe400078e3cff */
[----:B------:R-:W-:Y:S02]  /*0a70*/  LOP3.LUT R21, R19, 0x40, RZ, 0x3c, !PT ;  /* 0x0000004013157812 */ /* 0x000fe400078e3cff */
[----:B------:R-:W-:Y:S02]  /*0a80*/  LOP3.LUT R22, R22, 0x17e, R11, 0x78, !PT ;  /* 0x0000017e16167812 */ /* 0x000fe400078e780b */
[----:B------:R-:W-:Y:S02]  /*0a90*/  LOP3.LUT R5, R13, 0x8, RZ, 0xfc, !PT ;  /* 0x000000080d057812 */ /* 0x000fe400078efcff */
.L_x_1:
[----:B------:R-:W-:-:S04]  /*0aa0*/  IMAD.WIDE R38, R17, 0x2, R76 ;  /* 0x0000000211267825 */ /* 0x000fc800078e024c */
[C---:B------:R-:W-:Y:S02]  /*0ab0*/  IMAD.WIDE R36, R17.reuse, 0x2, R78 ;  /* 0x0000000211247825 */ /* 0x040fe400078e024e */
[----:B------:R-:W2:Y:S02]  /*0ac0*/  LDG.E.U16 R39, [R38.64] ;  /* 0x0000000626277981 */ /* 0x000ea4000c1e1500 */
[C---:B------:R-:W-:Y:S02]  /*0ad0*/  IMAD.WIDE R44, R17.reuse, 0x2, R74 ;  /* 0x00000002112c7825 */ /* 0x040fe400078e024a */
[----:B------:R0:W3:Y:S02]  /*0ae0*/  LDG.E.U16 R49, [R36.64] ;  /* 0x0000000624317981 */ /* 0x0000e4000c1e1500 */
[----:B------:R-:W-:Y:S02]  /*0af0*/  IMAD.WIDE R46, R17, 0x2, R72 ;  /* 0x00000002112e7825 */ /* 0x000fe400078e0248 */
[----:B------:R-:W4:Y:S04]  /*0b00*/  LDG.E.U16 R51, [R44.64] ;  /* 0x000000062c337981 */ /* 0x000f28000c1e1500 */
[----:B------:R-:W5:Y:S04]  /*0b10*/  LDG.E.U16 R53, [R46.64] ;  /* 0x000000062e357981 */ /* 0x000f68000c1e1500 */
[----:B------:R-:W-:Y:S01]  /*0b20*/  BAR.SYNC.DEFER_BLOCKING 0x0 ;  /* 0x0000000000007b1d */ /* 0x000fe20000010000 */
[----:B0-----:R-:W-:Y:S01]  /*0b30*/  IMAD.WIDE R36, R6, 0x2, R70 ;  /* 0x0000000206247825 */ /* 0x001fe200078e0246 */
[----:B------:R-:W-:-:S04]  /*0b40*/  LEA R90, P0, R15, UR4, 0x1 ;  /* 0x000000040f5a7c11 */ /* 0x000fc8000f8008ff */
[----:B------:R-:W-:-:S04]  /*0b50*/  IADD3 R48, P1, R90, 0x10, RZ ;  /* 0x000000105a307810 */ /* 0x000fc80007f3e0ff */
[C---:B------:R-:W-:Y:S02]  /*0b60*/  ISETP.GT.U32.AND P3, PT, R48.reuse, R13, PT ;  /* 0x0000000d3000720c */ /* 0x040fe40003f64070 */
[----:B------:R-:W-:Y:S01]  /*0b70*/  ISETP.GT.U32.AND P5, PT, R48, R5, PT ;  /* 0x000000053000720c */ /* 0x000fe20003fa4070 */
[----:B------:R-:W-:Y:S01]  /*0b80*/  IMAD.X R88, RZ, RZ, UR5, P0 ;  /* 0x00000005ff587e24 */ /* 0x000fe200080e06ff */
[----:B------:R-:W-:-:S03]  /*0b90*/  IADD3 R60, P2, R90, 0x11, RZ ;  /* 0x000000115a3c7810 */ /* 0x000fc60007f5e0ff */
[----:B------:R-:W-:Y:S01]  /*0ba0*/  IMAD.X R55, RZ, RZ, R88, P1 ;  /* 0x000000ffff377224 */ /* 0x000fe200008e0658 */
[C---:B------:R-:W-:Y:S02]  /*0bb0*/  ISETP.GT.U32.AND P0, PT, R60.reuse, R13, PT ;  /* 0x0000000d3c00720c */ /* 0x040fe40003f04070 */
[----:B------:R-:W-:Y:S02]  /*0bc0*/  ISETP.GT.U32.AND P4, PT, R60, R5, PT ;  /* 0x000000053c00720c */ /* 0x000fe40003f84070 */
[C---:B------:R-:W-:Y:S02]  /*0bd0*/  ISETP.GT.U32.AND.EX P5, PT, R55.reuse, RZ, PT, P5 ;  /* 0x000000ff3700720c */ /* 0x040fe40003fa4150 */
[----:B------:R-:W-:Y:S02]  /*0be0*/  IADD3 R54, P1, R90, 0x18, RZ ;  /* 0x000000185a367810 */ /* 0x000fe40007f3e0ff */
[----:B------:R-:W-:Y:S02]  /*0bf0*/  ISETP.GT.U32.AND.EX P3, PT, R55, RZ, PT, P3 ;  /* 0x000000ff3700720c */ /* 0x000fe40003f64130 */
[----:B------:R-:W-:Y:S01]  /*0c00*/  ISETP.GT.U32.AND P6, PT, R54, R13, PT ;  /* 0x0000000d3600720c */ /* 0x000fe20003fc4070 */
[----:B--2---:R0:W-:Y:S04]  /*0c10*/  STS.U16 [R22+0x1200], R39 ;  /* 0x0012002716007388 */ /* 0x0041e80000000400 */
[----:B---3--:R-:W-:Y:S04]  /*0c20*/  STS.U16 [R22+0x1000], R49 ;  /* 0x0010003116007388 */ /* 0x008fe80000000400 */
[----:B----4-:R-:W-:Y:S04]  /*0c30*/  STS.U16 [R22+0x1400], R51 ;  /* 0x0014003316007388 */ /* 0x010fe80000000400 */
[----:B-----5:R1:W-:Y:S04]  /*0c40*/  STS.U16 [R22+0x1600], R53 ;  /* 0x0016003516007388 */ /* 0x0203e80000000400 */
[----:B------:R-:W-:Y:S06]  /*0c50*/  BAR.SYNC.DEFER_BLOCKING 0x0 ;  /* 0x0000000000007b1d */ /* 0x000fec0000010000 */
[----:B------:R-:W-:Y:S04]  /*0c60*/  LDSM.16.MT88.4 R32, [R14] ;  /* 0x000000000e20783b */ /* 0x000fe80000004200 */
[----:B------:R-:W2:Y:S01]  /*0c70*/  LDSM.16.M88.4 R40, [R16+0x1200] ;  /* 0x001200001028783b */ /* 0x000ea20000000200 */
[----:B0-----:R-:W-:-:S03]  /*0c80*/  IMAD.WIDE R38, R6, 0x2, R68 ;  /* 0x0000000206267825 */ /* 0x001fc600078e0244 */
[----:B------:R0:W3:Y:S01]  /*0c90*/  LDG.E.U16 R93, [R36.64] ;  /* 0x00000006245d7981 */ /* 0x0000e2000c1e1500 */
[----:B-1----:R-:W-:-:S03]  /*0ca0*/  IMAD.WIDE R52, R6, 0x2, R64 ;  /* 0x0000000206347825 */ /* 0x002fc600078e0240 */
[----:B------:R0:W4:Y:S04]  /*0cb0*/  LDG.E.U16 R91, [R38.64] ;  /* 0x00000006265b7981 */ /* 0x000128000c1e1500 */
[----:B------:R1:W5:Y:S04]  /*0cc0*/  LDG.E.U16 R95, [R52.64] ;  /* 0x00000006345f7981 */ /* 0x000368000c1e1500 */
[----:B------:R-:W1:Y:S04]  /*0cd0*/  LDSM.16.M88.4 R48, [R16+0x1000] ;  /* 0x001000001030783b */ /* 0x000e680000000200 */
[----:B------:R-:W1:Y:S04]  /*0ce0*/  LDSM.16.M88.4 R56, [R16+0x1400] ;  /* 0x001400001038783b */ /* 0x000e680000000200 */
[----:B0-----:R-:W0:Y:S01]  /*0cf0*/  LDSM.16.M88.4 R36, [R16+0x1600] ;  /* 0x001600001024783b */ /* 0x001e220000000200 */
[----:B--2---:R-:W-:Y:S07]  /*0d00*/  HMMA.16816.F32 R44, R32, R40, RZ ;  /* 0x00000028202c723c */ /* 0x004fee00000018ff */
[----:B------:R-:W-:-:S05]  /*0d10*/  IMAD.WIDE R40, R6, 0x2, R66 ;  /* 0x0000000206287825 */ /* 0x000fca00078e0242 */
[----:B------:R2:W3:Y:S01]  /*0d20*/  LDG.E.U16 R89, [R40.64] ;  /* 0x0000000628597981 */ /* 0x0004e2000c1e1500 */
[----:B-1----:R-:W-:-:S03]  /*0d30*/  IMAD.X R53, RZ, RZ, R88, P1 ;  /* 0x000000ffff357224 */ /* 0x002fc600008e0658 */
[----:B------:R-:W-:Y:S01]  /*0d40*/  BAR.SYNC.DEFER_BLOCKING 0x0 ;  /* 0x0000000000007b1d */ /* 0x000fe20000010000 */
[----:B--2---:R-:W-:-:S07]  /*0d50*/  IADD3.X R41, RZ, R88, RZ, P2, !PT ;  /* 0x00000058ff297210 */ /* 0x004fce00017fe4ff */
[----:B------:R-:W-:Y:S02]  /*0d60*/  FMUL R46, R46, c[0x0][0x188] ;  /* 0x000062002e2e7a20 */ /* 0x000fe40000400000 */
[----:B------:R-:W-:Y:S01]  /*0d70*/  FMUL R45, R45, c[0x0][0x188] ;  /* 0x000062002d2d7a20 */ /* 0x000fe20000400000 */
[----:B------:R-:W-:Y:S02]  /*0d80*/  ISETP.GT.U32.AND.EX P0, PT, R41, RZ, PT, P0 ;  /* 0x000000ff2900720c */ /* 0x000fe40003f04100 */
[----:B------:R-:W-:Y:S01]  /*0d90*/  IADD3 R40, P2, R90, 0x19, RZ ;  /* 0x000000195a287810 */ /* 0x000fe20007f5e0ff */
[----:B------:R-:W-:Y:S01]  /*0da0*/  FMUL R44, R44, c[0x0][0x188] ;  /* 0x000062002c2c7a20 */ /* 0x000fe20000400000 */
[----:B------:R-:W-:Y:S01]  /*0db0*/  FSEL R81, R46, -INF , !P5 ;  /* 0xff8000002e517808 */ /* 0x000fe20006800000 */
[----:B------:R-:W-:Y:S01]  /*0dc0*/  FMUL R47, R47, c[0x0][0x188] ;  /* 0x000062002f2f7a20 */ /* 0x000fe20000400000 */
[----:B------:R-:W-:Y:S02]  /*0dd0*/  FSEL R82, R45, -INF , !P0 ;  /* 0xff8000002d527808 */ /* 0x000fe40004000000 */
[----:B------:R-:W-:-:S02]  /*0de0*/  ISETP.GT.U32.AND.EX P4, PT, R41, RZ, PT, P4 ;  /* 0x000000ff2900720c */ /* 0x000fc40003f84140 */
[C---:B------:R-:W-:Y:S02]  /*0df0*/  ISETP.GT.U32.AND P5, PT, R40.reuse, R13, PT ;  /* 0x0000000d2800720c */ /* 0x040fe40003fa4070 */
[----:B------:R-:W-:Y:S02]  /*0e00*/  ISETP.GT.U32.AND P0, PT, R40, R5, PT ;  /* 0x000000052800720c */ /* 0x000fe40003f04070 */
[----:B------:R-:W-:Y:S01]  /*0e10*/  HMMA.16816.F32 R40, R32, R42, RZ ;  /* 0x0000002a2028723c */ /* 0x000fe200000018ff */
[----:B------:R-:W-:Y:S02]  /*0e20*/  FSEL R80, R44, -INF , !P3 ;  /* 0xff8000002c507808 */ /* 0x000fe40005800000 */
[----:B------:R-:W-:Y:S02]  /*0e30*/  FSEL R83, R47, -INF , !P4 ;  /* 0xff8000002f537808 */ /* 0x000fe40006000000 */
[C---:B------:R-:W-:Y:S02]  /*0e40*/  IADD3 R44, P4, R90.reuse, 0x9, RZ ;  /* 0x000000095a2c7810 */ /* 0x040fe40007f9e0ff */
[----:B------:R-:W-:Y:S01]  /*0e50*/  IADD3 R46, P1, R90, 0x8, RZ ;  /* 0x000000085a2e7810 */ /* 0x000fe20007f3e0ff */
[--C-:B------:R-:W-:Y:S01]  /*0e60*/  IMAD.X R52, RZ, RZ, R88.reuse, P2 ;  /* 0x000000ffff347224 */ /* 0x100fe200010e0658 */
[C---:B------:R-:W-:Y:S01]  /*0e70*/  ISETP.GT.U32.AND P2, PT, R44.reuse, R13, PT ;  /* 0x0000000d2c00720c */ /* 0x040fe20003f44070 */
[--C-:B------:R-:W-:Y:S01]  /*0e80*/  IMAD.X R60, RZ, RZ, R88.reuse, P4 ;  /* 0x000000ffff3c7224 */ /* 0x100fe200020e0658 */
[----:B------:R-:W-:Y:S01]  /*0e90*/  ISETP.GT.U32.AND P4, PT, R44, R5, PT ;  /* 0x000000052c00720c */ /* 0x000fe20003f84070 */
[----:B------:R-:W-:Y:S01]  /*0ea0*/  IMAD.X R61, RZ, RZ, R88, P1 ;  /* 0x000000ffff3d7224 */ /* 0x000fe200008e0658 */
[----:B------:R-:W-:-:S02]  /*0eb0*/  ISETP.GT.U32.AND P1, PT, R46, R13, PT ;  /* 0x0000000d2e00720c */ /* 0x000fc40003f24070 */
[C---:B------:R-:W-:Y:S01]  /*0ec0*/  HMMA.16816.F32 R44, R32.reuse, R50, RZ ;  /* 0x00000032202c723c */ /* 0x040fe200000018ff */
[----:B------:R-:W-:Y:S02]  /*0ed0*/  ISETP.GT.U32.AND P3, PT, R54, R5, PT ;  /* 0x000000053600720c */ /* 0x000fe40003f64070 */
[C---:B------:R-:W-:Y:S02]  /*0ee0*/  ISETP.GT.U32.AND.EX P6, PT, R53.reuse, RZ, PT, P6 ;  /* 0x000000ff3500720c */ /* 0x040fe40003fc4160 */
[----:B------:R-:W-:Y:S02]  /*0ef0*/  ISETP.GT.U32.AND.EX P3, PT, R53, RZ, PT, P3 ;  /* 0x000000ff3500720c */ /* 0x000fe40003f64130 */
[C---:B------:R-:W-:Y:S02]  /*0f00*/  ISETP.GT.U32.AND.EX P5, PT, R52.reuse, RZ, PT, P5 ;  /* 0x000000ff3400720c */ /* 0x040fe40003fa4150 */
[----:B------:R-:W-:Y:S02]  /*0f10*/  ISETP.GT.U32.AND.EX P0, PT, R52, RZ, PT, P0 ;  /* 0x000000ff3400720c */ /* 0x000fe40003f04100 */
[----:B------:R-:W-:Y:S01]  /*0f20*/  HMMA.16816.F32 R52, R32, R56, RZ ;  /* 0x000000382034723c */ /* 0x000fe200000018ff */
[----:B------:R-:W-:Y:S01]  /*0f30*/  ISETP.GT.U32.AND.EX P2, PT, R60, RZ, PT, P2 ;  /* 0x000000ff3c00720c */ /* 0x000fe20003f44120 */
[----:B------:R-:W-:Y:S01]  /*0f40*/  FMUL R40, R40, c[0x0][0x188] ;  /* 0x0000620028287a20 */ /* 0x000fe20000400000 */
[----:B------:R-:W-:Y:S01]  /*0f50*/  ISETP.GT.U32.AND.EX P4, PT, R60, RZ, PT, P4 ;  /* 0x000000ff3c00720c */ /* 0x000fe20003f84140 */
[----:B------:R-:W-:Y:S01]  /*0f60*/  FMUL R42, R42, c[0x0][0x188] ;  /* 0x000062002a2a7a20 */ /* 0x000fe20000400000 */
[----:B------:R-:W-:-:S03]  /*0f70*/  ISETP.GT.U32.AND.EX P1, PT, R61, RZ, PT, P1 ;  /* 0x000000ff3d00720c */ /* 0x000fc60003f24110 */
[----:B------:R-:W-:Y:S01]  /*0f80*/  HMMA.16816.F32 R56, R32, R58, RZ ;  /* 0x0000003a2038723c */ /* 0x000fe200000018ff */
[----:B------:R-:W-:Y:S01]  /*0f90*/  FMUL R41, R41, c[0x0][0x188] ;  /* 0x0000620029297a20 */ /* 0x000fe20000400000 */
[----:B------:R-:W-:Y:S01]  /*0fa0*/  FSEL R40, R40, -INF , !P6 ;  /* 0xff80000028287808 */ /* 0x000fe20007000000 */
[----:B------:R-:W-:Y:S01]  /*0fb0*/  FMUL R43, R43, c[0x0][0x188] ;  /* 0x000062002b2b7a20 */ /* 0x000fe20000400000 */
[----:B------:R-:W-:-:S04]  /*0fc0*/  FSEL R85, R42, -INF , !P3 ;  /* 0xff8000002a557808 */ /* 0x000fc80005800000 */
[----:B0-----:R-:W-:Y:S07]  /*0fd0*/  HMMA.16816.F32 R60, R32, R36, RZ ;  /* 0x00000024203c723c */ /* 0x001fee00000018ff */
[----:B------:R-:W-:-:S04]  /*0fe0*/  LOP3.LUT R36, R90, 0x21, RZ, 0xfc, !PT ;  /* 0x000000215a247812 */ /* 0x000fc800078efcff */
[C---:B------:R-:W-:Y:S02]  /*0ff0*/  ISETP.GT.U32.AND P6, PT, R36.reuse, R5, PT ;  /* 0x000000052400720c */ /* 0x040fe40003fc4070 */
[----:B------:R-:W-:Y:S02]  /*1000*/  ISETP.GT.U32.AND P3, PT, R36, R13, PT ;  /* 0x0000000d2400720c */ /* 0x000fe40003f64070 */
[----:B------:R-:W-:Y:S02]  /*1010*/  LOP3.LUT R36, R90, 0x28, RZ, 0xfc, !PT ;  /* 0x000000285a247812 */ /* 0x000fe400078efcff */
[----:B------:R-:W-:Y:S02]  /*1020*/  FSEL R42, R41, -INF , !P5 ;  /* 0xff800000292a7808 */ /* 0x000fe40006800000 */
[----:B------:R-:W-:Y:S01]  /*1030*/  FSEL R41, R43, -INF , !P0 ;  /* 0xff8000002b297808 */ /* 0x000fe20004000000 */
[----:B------:R-:W-:Y:S01]  /*1040*/  HMMA.16816.F32 R48, R32, R48, RZ ;  /* 0x000000302030723c */ /* 0x000fe200000018ff */
[C---:B------:R-:W-:Y:S01]  /*1050*/  ISETP.GT.U32.AND P5, PT, R36.reuse, R5, PT ;  /* 0x000000052400720c */ /* 0x040fe20003fa4070 */
[----:B------:R-:W-:Y:S01]  /*1060*/  FMUL R37, R47, c[0x0][0x188] ;  /* 0x000062002f257a20 */ /* 0x000fe20000400000 */
[----:B------:R-:W-:Y:S01]  /*1070*/  ISETP.GT.U32.AND P0, PT, R36, R13, PT ;  /* 0x0000000d2400720c */ /* 0x000fe20003f04070 */
[----:B------:R-:W-:-:S04]  /*1080*/  FMUL R36, R45, c[0x0][0x188] ;  /* 0x000062002d247a20 */ /* 0x000fc80000400000 */
[----:B------:R-:W-:Y:S01]  /*1090*/  HMMA.16816.F32 R32, R32, R38, RZ ;  /* 0x000000262020723c */ /* 0x000fe200000018ff */
[----:B------:R-:W-:Y:S01]  /*10a0*/  FSEL R36, R36, -INF , !P2 ;  /* 0xff80000024247808 */ /* 0x000fe20005000000 */
[----:B------:R-:W-:Y:S01]  /*10b0*/  FMUL R53, R53, c[0x0][0x188] ;  /* 0x0000620035357a20 */ /* 0x000fe20000400000 */
[----:B------:R-:W-:-:S04]  /*10c0*/  FSEL R37, R37, -INF , !P4 ;  /* 0xff80000025257808 */ /* 0x000fc80006000000 */
[----:B------:R-:W-:Y:S02]  /*10d0*/  LOP3.LUT R38, R90, 0x29, RZ, 0xfc, !PT ;  /* 0x000000295a267812 */ /* 0x000fe400078efcff */
[----:B------:R-:W-:Y:S02]  /*10e0*/  ISETP.GT.U32.AND.EX P3, PT, R88, RZ, PT, P3 ;  /* 0x000000ff5800720c */ /* 0x000fe40003f64130 */
[C---:B------:R-:W-:Y:S02]  /*10f0*/  ISETP.GT.U32.AND P2, PT, R38.reuse, R5, PT ;  /* 0x000000052600720c */ /* 0x040fe40003f44070 */
[----:B------:R-:W-:Y:S01]  /*1100*/  ISETP.GT.U32.AND P4, PT, R38, R13, PT ;  /* 0x0000000d2600720c */ /* 0x000fe20003f84070 */
[----:B------:R-:W-:Y:S01]  /*1110*/  FMUL R38, R44, c[0x0][0x188] ;  /* 0x000062002c267a20 */ /* 0x000fe20000400000 */
[----:B------:R-:W-:Y:S01]  /*1120*/  LOP3.LUT R44, R90, 0x30, RZ, 0xfc, !PT ;  /* 0x000000305a2c7812 */ /* 0x000fe200078efcff */
[----:B------:R-:W-:Y:S01]  /*1130*/  FMUL R43, R55, c[0x0][0x188] ;  /* 0x00006200372b7a20 */ /* 0x000fe20000400000 */
[----:B------:R-:W-:Y:S01]  /*1140*/  FSEL R86, R53, -INF , !P3 ;  /* 0xff80000035567808 */ /* 0x000fe20005800000 */
[----:B------:R-:W-:Y:S01]  /*1150*/  FMUL R53, R58, c[0x0][0x188] ;  /* 0x000062003a357a20 */ /* 0x000fe20000400000 */
[----:B------:R-:W-:-:S02]  /*1160*/  FSEL R38, R38, -INF , !P1 ;  /* 0xff80000026267808 */ /* 0x000fc40004800000 */
[C---:B------:R-:W-:Y:S02]  /*1170*/  ISETP.GT.U32.AND P1, PT, R44.reuse, R5, PT ;  /* 0x000000052c00720c */ /* 0x040fe40003f24070 */
[----:B------:R-:W-:Y:S02]  /*1180*/  ISETP.GT.U32.AND P3, PT, R44, R13, PT ;  /* 0x0000000d2c00720c */ /* 0x000fe40003f64070 */
[C---:B------:R-:W-:Y:S02]  /*1190*/  ISETP.GT.U32.AND.EX P6, PT, R88.reuse, RZ, PT, P6 ;  /* 0x000000ff5800720c */ /* 0x040fe40003fc4160 */
[----:B------:R-:W-:Y:S02]  /*11a0*/  ISETP.GT.U32.AND.EX P5, PT, R88, RZ, PT, P5 ;  /* 0x000000ff5800720c */ /* 0x000fe40003fa4150 */
[----:B------:R-:W-:Y:S01]  /*11b0*/  LOP3.LUT R44, R90, 0x31, RZ, 0xfc, !PT ;  /* 0x000000315a2c7812 */ /* 0x000fe200078efcff */
[----:B------:R-:W-:Y:S01]  /*11c0*/  FMUL R55, R59, c[0x0][0x188] ;  /* 0x000062003b377a20 */ /* 0x000fe20000400000 */
[----:B------:R-:W-:-:S02]  /*11d0*/  FSEL R43, R43, -INF , !P6 ;  /* 0xff8000002b2b7808 */ /* 0x000fc40007000000 */
[----:B------:R-:W-:Y:S02]  /*11e0*/  FSEL R53, R53, -INF , !P5 ;  /* 0xff80000035357808 */ /* 0x000fe40006800000 */
[C---:B------:R-:W-:Y:S02]  /*11f0*/  ISETP.GT.U32.AND P6, PT, R44.reuse, R5, PT ;  /* 0x000000052c00720c */ /* 0x040fe40003fc4070 */
[----:B------:R-:W-:Y:S02]  /*1200*/  ISETP.GT.U32.AND P5, PT, R44, R13, PT ;  /* 0x0000000d2c00720c */ /* 0x000fe40003fa4070 */
[----:B------:R-:W-:Y:S02]  /*1210*/  ISETP.GT.U32.AND.EX P2, PT, R88, RZ, PT, P2 ;  /* 0x000000ff5800720c */ /* 0x000fe40003f44120 */
[----:B------:R-:W-:Y:S02]  /*1220*/  LOP3.LUT R44, R90, 0x38, RZ, 0xfc, !PT ;  /* 0x000000385a2c7812 */ /* 0x000fe400078efcff */
[----:B------:R-:W-:-:S02]  /*1230*/  FSEL R55, R55, -INF , !P2 ;  /* 0xff80000037377808 */ /* 0x000fc40005000000 */
[----:B------:R-:W-:Y:S01]  /*1240*/  ISETP.GT.U32.AND P2, PT, R44, R5, PT ;  /* 0x000000052c00720c */ /* 0x000fe20003f44070 */
[----:B------:R-:W-:Y:S01]  /*1250*/  FMUL R63, R63, c[0x0][0x188] ;  /* 0x000062003f3f7a20 */ /* 0x000fe20000400000 */
[----:B------:R-:W-:Y:S01]  /*1260*/  ISETP.GT.U32.AND.EX P6, PT, R88, RZ, PT, P6 ;  /* 0x000000ff5800720c */ /* 0x000fe20003fc4160 */
[----:B------:R-:W-:Y:S01]  /*1270*/  FMUL R34, R34, c[0x0][0x188] ;  /* 0x0000620022227a20 */ /* 0x000fe20000400000 */
[----:B------:R-:W-:Y:S02]  /*1280*/  ISETP.GT.U32.AND.EX P2, PT, R88, RZ, PT, P2 ;  /* 0x000000ff5800720c */ /* 0x000fe40003f44120 */
[----:B------:R-:W-:Y:S02]  /*1290*/  FSEL R63, R63, -INF , !P6 ;  /* 0xff8000003f3f7808 */ /* 0x000fe40007000000 */
[----:B------:R-:W-:Y:S02]  /*12a0*/  FSEL R97, R34, -INF , !P2 ;  /* 0xff80000022617808 */ /* 0x000fe40005000000 */
[----:B------:R-:W-:-:S02]  /*12b0*/  ISETP.GT.U32.AND P6, PT, R90, R13, PT ;  /* 0x0000000d5a00720c */ /* 0x000fc40003fc4070 */
[----:B------:R-:W-:Y:S01]  /*12c0*/  ISETP.GE.U32.AND P2, PT, R90, R13, PT ;  /* 0x0000000d5a00720c */ /* 0x000fe20003f46070 */
[----:B------:R-:W-:Y:S01]  /*12d0*/  FMUL R45, R46, c[0x0][0x188] ;  /* 0x000062002e2d7a20 */ /* 0x000fe20000400000 */
[----:B------:R-:W-:Y:S01]  /*12e0*/  ISETP.GT.U32.AND.EX P6, PT, R88, RZ, PT, P6 ;  /* 0x000000ff5800720c */ /* 0x000fe20003fc4160 */
[----:B------:R-:W-:Y:S01]  /*12f0*/  FMUL R34, R48, c[0x0][0x188] ;  /* 0x0000620030227a20 */ /* 0x000fe20000400000 */
[C---:B------:R-:W-:Y:S01]  /*1300*/  ISETP.GE.U32.AND.EX P2, PT, R88.reuse, RZ, PT, P2 ;  /* 0x000000ff5800720c */ /* 0x040fe20003f46120 */
[----:B------:R-:W-:Y:S01]  /*1310*/  FMUL R39, R49, c[0x0][0x188] ;  /* 0x0000620031277a20 */ /* 0x000fe20000400000 */
[----:B------:R-:W-:Y:S01]  /*1320*/  ISETP.GT.U32.AND.EX P1, PT, R88, RZ, PT, P1 ;  /* 0x000000ff5800720c */ /* 0x000fe20003f24110 */
[----:B------:R-:W-:Y:S01]  /*1330*/  FMUL R59, R62, c[0x0][0x188] ;  /* 0x000062003e3b7a20 */ /* 0x000fe20000400000 */
[----:B------:R-:W-:Y:S02]  /*1340*/  FSEL R34, R34, -INF , !P6 ;  /* 0xff80000022227808 */ /* 0x000fe40007000000 */
[----:B------:R-:W-:-:S02]  /*1350*/  FSEL R45, R45, -INF , !P6 ;  /* 0xff8000002d2d7808 */ /* 0x000fc40007000000 */
[----:B------:R-:W-:Y:S02]  /*1360*/  FSEL R39, R39, -INF , !P2 ;  /* 0xff80000027277808 */ /* 0x000fe40005000000 */
[CC--:B------:R-:W-:Y:S02]  /*1370*/  ISETP.GT.U32.AND P6, PT, R90.reuse, R5.reuse, PT ;  /* 0x000000055a00720c */ /* 0x0c0fe40003fc4070 */
[----:B------:R-:W-:Y:S02]  /*1380*/  ISETP.GE.U32.AND P2, PT, R90, R5, PT ;  /* 0x000000055a00720c */ /* 0x000fe40003f46070 */
[----:B------:R-:W-:Y:S01]  /*1390*/  FSEL R59, R59, -INF , !P1 ;  /* 0xff8000003b3b7808 */ /* 0x000fe20004800000 */
[----:B------:R-:W-:Y:S01]  /*13a0*/  FMUL R47, R50, c[0x0][0x188] ;  /* 0x00006200322f7a20 */ /* 0x000fe20000400000 */
[----:B------:R-:W-:Y:S01]  /*13b0*/  ISETP.GT.U32.AND P1, PT, R44, R13, PT ;  /* 0x0000000d2c00720c */ /* 0x000fe20003f24070 */
[----:B------:R-:W-:Y:S01]  /*13c0*/  FMUL R44, R51, c[0x0][0x188] ;  /* 0x00006200332c7a20 */ /* 0x000fe20000400000 */
[----:B------:R-:W-:-:S02]  /*13d0*/  ISETP.GT.U32.AND.EX P6, PT, R88, RZ, PT, P6 ;  /* 0x000000ff5800720c */ /* 0x000fc40003fc4160 */
[----:B------:R-:W-:Y:S02]  /*13e0*/  ISETP.GE.U32.AND.EX P2, PT, R88, RZ, PT, P2 ;  /* 0x000000ff5800720c */ /* 0x000fe40003f46120 */
[----:B------:R-:W-:Y:S02]  /*13f0*/  LOP3.LUT R46, R90, 0x39, RZ, 0xfc, !PT ;  /* 0x000000395a2e7812 */ /* 0x000fe400078efcff */
[----:B------:R-:W-:Y:S02]  /*1400*/  FSEL R47, R47, -INF , !P6 ;  /* 0xff8000002f2f7808 */ /* 0x000fe40007000000 */
[----:B------:R-:W-:Y:S02]  /*1410*/  FSEL R44, R44, -INF , !P2 ;  /* 0xff8000002c2c7808 */ /* 0x000fe40005000000 */
[C---:B------:R-:W-:Y:S02]  /*1420*/  ISETP.GT.U32.AND P6, PT, R46.reuse, R5, PT ;  /* 0x000000052e00720c */ /* 0x040fe40003fc4070 */
[----:B------:R-:W-:-:S02]  /*1430*/  ISETP.GT.U32.AND P2, PT, R46, R13, PT ;  /* 0x0000000d2e00720c */ /* 0x000fc40003f44070 */
[----:B------:R-:W-:Y:S01]  /*1440*/  FMNMX R46, R47, R44, !PT ;  /* 0x0000002c2f2e7209 */ /* 0x000fe20007800000 */
[----:B------:R-:W-:Y:S01]  /*1450*/  FMUL R35, R35, c[0x0][0x188] ;  /* 0x0000620023237a20 */ /* 0x000fe20000400000 */
[----:B------:R-:W-:Y:S02]  /*1460*/  ISETP.GT.U32.AND.EX P6, PT, R88, RZ, PT, P6 ;  /* 0x000000ff5800720c */ /* 0x000fe40003fc4160 */
[----:B------:R-:W-:Y:S02]  /*1470*/  FMNMX R46, R45, R46, !PT ;  /* 0x0000002e2d2e7209 */ /* 0x000fe40007800000 */
[----:B------:R-:W-:Y:S02]  /*1480*/  FSEL R99, R35, -INF , !P6 ;  /* 0xff80000023637808 */ /* 0x000fe40007000000 */
[----:B------:R-:W-:Y:S02]  /*1490*/  FMNMX R46, R37, R46, !PT ;  /* 0x0000002e252e7209 */ /* 0x000fe40007800000 */
[----:B------:R-:W-:-:S02]  /*14a0*/  FMNMX R35, R34, R39, !PT ;  /* 0x0000002722237209 */ /* 0x000fc40007800000 */
[----:B------:R-:W-:Y:S02]  /*14b0*/  LOP3.LUT R90, R90, 0x20, RZ, 0xfc, !PT ;  /* 0x000000205a5a7812 */ /* 0x000fe400078efcff */
[----:B------:R-:W-:Y:S02]  /*14c0*/  FMNMX R46, R81, R46, !PT ;  /* 0x0000002e512e7209 */ /* 0x000fe40007800000 */
[----:B------:R-:W-:Y:S02]  /*14d0*/  FMNMX R35, R38, R35, !PT ;  /* 0x0000002326237209 */ /* 0x000fe40007800000 */
[----:B------:R-:W-:Y:S02]  /*14e0*/  ISETP.GT.U32.AND P6, PT, R90, R5, PT ;  /* 0x000000055a00720c */ /* 0x000fe40003fc4070 */
[----:B------:R-:W-:Y:S02]  /*14f0*/  FMNMX R46, R83, R46, !PT ;  /* 0x0000002e532e7209 */ /* 0x000fe40007800000 */
[----:B------:R-:W-:Y:S01]  /*1500*/  FMNMX R35, R36, R35, !PT ;  /* 0x0000002324237209 */ /* 0x000fe20007800000 */
[----:B------:R-:W-:Y:S01]  /*1510*/  FMUL R54, R54, c[0x0][0x188] ;  /* 0x0000620036367a20 */ /* 0x000fe20000400000 */
[----:B------:R-:W-:-:S02]  /*1520*/  ISETP.GT.U32.AND.EX P6, PT, R88, RZ, PT, P6 ;  /* 0x000000ff5800720c */ /* 0x000fc40003fc4160 */
[----:B------:R-:W-:Y:S02]  /*1530*/  FMNMX R46, R85, R46, !PT ;  /* 0x0000002e552e7209 */ /* 0x000fe40007800000 */
[----:B------:R-:W-:Y:S02]  /*1540*/  FMNMX R35, R80, R35, !PT ;  /* 0x0000002350237209 */ /* 0x000fe40007800000 */
[----:B------:R-:W-:Y:S02]  /*1550*/  FSEL R101, R54, -INF , !P6 ;  /* 0xff80000036657808 */ /* 0x000fe40007000000 */
[----:B------:R-:W-:Y:S02]  /*1560*/  FMNMX R46, R41, R46, !PT ;  /* 0x0000002e292e7209 */ /* 0x000fe40007800000 */
[----:B------:R-:W-:Y:S02]  /*1570*/  ISETP.GT.U32.AND P6, PT, R90, R13, PT ;  /* 0x0000000d5a00720c */ /* 0x000fe40003fc4070 */
[----:B------:R-:W-:Y:S01]  /*1580*/  FMNMX R35, R82, R35, !PT ;  /* 0x0000002352237209 */ /* 0x000fe20007800000 */
[----:B------:R-:W-:Y:S01]  /*1590*/  FMUL R52, R52, c[0x0][0x188] ;  /* 0x0000620034347a20 */ /* 0x000fe20000400000 */
[----:B------:R-:W-:-:S02]  /*15a0*/  FMNMX R46, R101, R46, !PT ;  /* 0x0000002e652e7209 */ /* 0x000fc40007800000 */
[----:B------:R-:W-:Y:S02]  /*15b0*/  ISETP.GT.U32.AND.EX P6, PT, R88, RZ, PT, P6 ;  /* 0x000000ff5800720c */ /* 0x000fe40003fc4160 */
[----:B------:R-:W-:Y:S02]  /*15c0*/  FMNMX R35, R40, R35, !PT ;  /* 0x0000002328237209 */ /* 0x000fe40007800000 */
[----:B------:R-:W-:Y:S02]  /*15d0*/  FMNMX R46, R43, R46, !PT ;  /* 0x0000002e2b2e7209 */ /* 0x000fe40007800000 */
[----:B------:R-:W-:Y:S02]  /*15e0*/  FSEL R54, R52, -INF , !P6 ;  /* 0xff80000034367808 */ /* 0x000fe40007000000 */
[----:B------:R-:W-:Y:S01]  /*15f0*/  FMNMX R35, R42, R35, !PT ;  /* 0x000000232a237209 */ /* 0x000fe20007800000 */
[----:B------:R-:W-:Y:S01]  /*1600*/  FMUL R56, R56, c[0x0][0x188] ;  /* 0x0000620038387a20 */ /* 0x000fe20000400000 */
[----:B------:R-:W-:-:S02]  /*1610*/  FMNMX R46, R53, R46, !PT ;  /* 0x0000002e352e7209 */ /* 0x000fc40007800000 */
[----:B------:R-:W-:Y:S02]  /*1620*/  ISETP.GT.U32.AND.EX P0, PT, R88, RZ, PT, P0 ;  /* 0x000000ff5800720c */ /* 0x000fe40003f04100 */
[----:B------:R-:W-:Y:S01]  /*1630*/  FMNMX R35, R54, R35, !PT ;  /* 0x0000002336237209 */ /* 0x000fe20007800000 */
[----:B------:R-:W-:Y:S01]  /*1640*/  FMUL R57, R57, c[0x0][0x188] ;  /* 0x0000620039397a20 */ /* 0x000fe20000400000 */
[----:B------:R-:W-:Y:S02]  /*1650*/  FMNMX R46, R55, R46, !PT ;  /* 0x0000002e372e7209 */ /* 0x000fe40007800000 */
[----:B------:R-:W-:Y:S02]  /*1660*/  ISETP.GT.U32.AND.EX P4, PT, R88, RZ, PT, P4 ;  /* 0x000000ff5800720c */ /* 0x000fe40003f84140 */
[----:B------:R-:W-:Y:S02]  /*1670*/  FSEL R56, R56, -INF , !P0 ;  /* 0xff80000038387808 */ /* 0x000fe40004000000 */
[----:B------:R-:W-:Y:S01]  /*1680*/  FMNMX R35, R86, R35, !PT ;  /* 0x0000002356237209 */ /* 0x000fe20007800000 */
[----:B------:R-:W-:Y:S01]  /*1690*/  FMUL R62, R60, c[0x0][0x188] ;  /* 0x000062003c3e7a20 */ /* 0x000fe20000400000 */
[----:B------:R-:W-:-:S02]  /*16a0*/  FMNMX R46, R59, R46, !PT ;  /* 0x0000002e3b2e7209 */ /* 0x000fc40007800000 */
[----:B------:R-:W-:Y:S02]  /*16b0*/  ISETP.GT.U32.AND.EX P3, PT, R88, RZ, PT, P3 ;  /* 0x000000ff5800720c */ /* 0x000fe40003f64130 */
[----:B------:R-:W-:Y:S02]  /*16c0*/  FSEL R60, R57, -INF , !P4 ;  /* 0xff800000393c7808 */ /* 0x000fe40006000000 */
[----:B------:R-:W-:Y:S01]  /*16d0*/  FMNMX R35, R56, R35, !PT ;  /* 0x0000002338237209 */ /* 0x000fe20007800000 */
[----:B------:R-:W-:Y:S01]  /*16e0*/  FMUL R61, R61, c[0x0][0x188] ;  /* 0x000062003d3d7a20 */ /* 0x000fe20000400000 */
[----:B------:R-:W-:Y:S02]  /*16f0*/  FMNMX R46, R63, R46, !PT ;  /* 0x0000002e3f2e7209 */ /* 0x000fe40007800000 */
[----:B------:R-:W-:Y:S02]  /*1700*/  ISETP.GT.U32.AND.EX P5, PT, R88, RZ, PT, P5 ;  /* 0x000000ff5800720c */ /* 0x000fe40003fa4150 */
[----:B------:R-:W-:-:S02]  /*1710*/  FSEL R62, R62, -INF , !P3 ;  /* 0xff8000003e3e7808 */ /* 0x000fc40005800000 */
[----:B------:R-:W-:Y:S01]  /*1720*/  FMNMX R35, R60, R35, !PT ;  /* 0x000000233c237209 */ /* 0x000fe20007800000 */
[----:B------:R-:W-:Y:S01]  /*1730*/  FMUL R32, R32, c[0x0][0x188] ;  /* 0x0000620020207a20 */ /* 0x000fe20000400000 */
[C---:B------:R-:W-:Y:S02]  /*1740*/  ISETP.GT.U32.AND.EX P1, PT, R88.reuse, RZ, PT, P1 ;  /* 0x000000ff5800720c */ /* 0x040fe40003f24110 */
[----:B------:R-:W-:Y:S02]  /*1750*/  ISETP.GT.U32.AND.EX P2, PT, R88, RZ, PT, P2 ;  /* 0x000000ff5800720c */ /* 0x000fe40003f44120 */
[----:B------:R-:W-:Y:S02]  /*1760*/  FMNMX R46, R97, R46, !PT ;  /* 0x0000002e612e7209 */ /* 0x000fe40007800000 */
[----:B------:R-:W-:Y:S02]  /*1770*/  FSEL R88, R61, -INF , !P5 ;  /* 0xff8000003d587808 */ /* 0x000fe40006800000 */
[----:B------:R-:W-:Y:S01]  /*1780*/  FMNMX R35, R62, R35, !PT ;  /* 0x000000233e237209 */ /* 0x000fe20007800000 */
[----:B------:R-:W-:Y:S01]  /*1790*/  FMUL R33, R33, c[0x0][0x188] ;  /* 0x0000620021217a20 */ /* 0x000fe20000400000 */
[----:B------:R-:W-:-:S02]  /*17a0*/  FMNMX R46, R99, R46, !PT ;  /* 0x0000002e632e7209 */ /* 0x000fc40007800000 */
[----:B------:R-:W-:Y:S02]  /*17b0*/  FSEL R58, R32, -INF , !P1 ;  /* 0xff800000203a7808 */ /* 0x000fe40004800000 */
[----:B------:R-:W-:Y:S01]  /*17c0*/  FMNMX R35, R88, R35, !PT ;  /* 0x0000002358237209 */ /* 0x000fe20007800000 */
[----:B------:R-:W0:Y:S01]  /*17d0*/  SHFL.BFLY PT, R49, R46, 0x2, 0x1f ;  /* 0x0c401f002e317f89 */ /* 0x000e2200000e0000 */
[----:B------:R-:W-:Y:S02]  /*17e0*/  FSEL R52, R33, -INF , !P2 ;  /* 0xff80000021347808 */ /* 0x000fe40005000000 */
[----:B------:R-:W-:-:S04]  /*17f0*/  FMNMX R35, R58, R35, !PT ;  /* 0x000000233a237209 */ /* 0x000fc80007800000 */
[----:B------:R-:W-:-:S05]  /*1800*/  FMNMX R35, R52, R35, !PT ;  /* 0x0000002334237209 */ /* 0x000fca0007800000 */
[----:B------:R-:W1:Y:S01]  /*1810*/  SHFL.BFLY PT, R32, R35, 0x2, 0x1f ;  /* 0x0c401f0023207f89 */ /* 0x000e6200000e0000 */
[----:B0-----:R-:W-:-:S05]  /*1820*/  FMNMX R49, R46, R49, !PT ;  /* 0x000000312e317209 */ /* 0x001fca0007800000 */
[----:B------:R-:W0:Y:S01]  /*1830*/  SHFL.BFLY PT, R46, R49, 0x1, 0x1f ;  /* 0x0c201f00312e7f89 */ /* 0x000e2200000e0000 */
[----:B-1----:R-:W-:-:S05]  /*1840*/  FMNMX R32, R35, R32, !PT ;  /* 0x0000002023207209 */ /* 0x002fca0007800000 */
[----:B------:R-:W1:Y:S01]  /*1850*/  SHFL.BFLY PT, R33, R32, 0x1, 0x1f ;  /* 0x0c201f0020217f89 */ /* 0x000e6200000e0000 */
[----:B0-----:R-:W-:-:S04]  /*1860*/  FMNMX R46, R49, R46, !PT ;  /* 0x0000002e312e7209 */ /* 0x001fc80007800000 */
[----:B------:R-:W-:-:S05]  /*1870*/  FMNMX R48, R46, R87, !PT ;  /* 0x000000572e307209 */ /* 0x000fca0007800000 */
[----:B------:R-:W-:Y:S01]  /*1880*/  FADD R37, R37, -R48 ;  /* 0x8000003025257221 */ /* 0x000fe20000000000 */
[----:B-1----:R-:W-:-:S03]  /*1890*/  FMNMX R33, R32, R33, !PT ;  /* 0x0000002120217209 */ /* 0x002fc60007800000 */
[----:B------:R-:W-:Y:S01]  /*18a0*/  FMUL R37, R37, 1.4426950216293334961 ;  /* 0x3fb8aa3b25257820 */ /* 0x000fe20000400000 */
[----:B------:R-:W-:Y:S01]  /*18b0*/  FMNMX R49, R33, R84, !PT ;  /* 0x0000005421317209 */ /* 0x000fe20007800000 */
[----:B---3--:R-:W-:Y:S02]  /*18c0*/  STS.U16 [R18+0x1000], R93 ;  /* 0x0010005d12007388 */ /* 0x008fe40000000400 */
[----:B------:R0:W-:Y:S01]  /*18d0*/  MUFU.EX2 R92, R37 ;  /* 0x00000025005c7308 */ /* 0x0001e20000000800 */
[----:B------:R-:W-:Y:S01]  /*18e0*/  FADD R32, -R48, R87 ;  /* 0x0000005730207221 */ /* 0x000fe20000000100 */
[----:B------:R1:W-:Y:S04]  /*18f0*/  STS.U16 [R18+0x1400], R89 ;  /* 0x0014005912007388 */ /* 0x0003e80000000400 */
[----:B----4-:R-:W-:Y:S01]  /*1900*/  STS.U16 [R20+0x1200], R91 ;  /* 0x0012005b14007388 */ /* 0x010fe20000000400 */
[----:B0-----:R-:W-:-:S03]  /*1910*/  FADD R37, -R49, R84 ;  /* 0x0000005431257221 */ /* 0x001fc60000000100 */
[----:B-----5:R-:W-:Y:S01]  /*1920*/  STS.U16 [R20+0x1600], R95 ;  /* 0x0016005f14007388 */ /* 0x020fe20000000400 */
[----:B------:R-:W-:Y:S02]  /*1930*/  FMUL R32, R32, 1.4426950216293334961 ;  /* 0x3fb8aa3b20207820 */ /* 0x000fe40000400000 */
[----:B------:R-:W-:Y:S02]  /*1940*/  FMUL R37, R37, 1.4426950216293334961 ;  /* 0x3fb8aa3b25257820 */ /* 0x000fe40000400000 */
[----:B------:R-:W-:Y:S01]  /*1950*/  MUFU.EX2 R51, R32 ;  /* 0x0000002000337308 */ /* 0x000fe20000000800 */
[----:B------:R-:W-:-:S07]  /*1960*/  FADD R39, R39, -R49 ;  /* 0x8000003127277221 */ /* 0x000fce0000000000 */
[----:B------:R-:W0:Y:S01]  /*1970*/  MUFU.EX2 R50, R37 ;  /* 0x0000002500327308 */ /* 0x000e220000000800 */
[--C-:B------:R-:W-:Y:S02]  /*1980*/  FADD R38, R38, -R49.reuse ;  /* 0x8000003126267221 */ /* 0x100fe40000000000 */
[--C-:B------:R-:W-:Y:S02]  /*1990*/  FADD R36, R36, -R49.reuse ;  /* 0x8000003124247221 */ /* 0x100fe40000000000 */
[----:B------:R-:W-:Y:S02]  /*19a0*/  FADD R34, R34, -R49 ;  /* 0x8000003122227221 */ /* 0x000fe40000000000 */
[----:B------:R-:W-:Y:S02]  /*19b0*/  FMUL R39, R39, 1.4426950216293334961 ;  /* 0x3fb8aa3b27277820 */ /* 0x000fe40000400000 */
[----:B------:R-:W-:Y:S02]  /*19c0*/  FMUL R38, R38, 1.4426950216293334961 ;  /* 0x3fb8aa3b26267820 */ /* 0x000fe40000400000 */
[----:B------:R-:W-:Y:S01]  /*19d0*/  FMUL R36, R36, 1.4426950216293334961 ;  /* 0x3fb8aa3b24247820 */ /* 0x000fe20000400000 */
[----:B------:R2:W-:Y:S01]  /*19e0*/  MUFU.EX2 R94, R39 ;  /* 0x00000027005e7308 */ /* 0x0005e20000000800 */
[----:B------:R-:W-:Y:S01]  /*19f0*/  FMUL R87, R34, 1.4426950216293334961 ;  /* 0x3fb8aa3b22577820 */ /* 0x000fe20000400000 */
[----:B------:R-:W-:Y:S01]  /*1a00*/  BAR.SYNC.DEFER_BLOCKING 0x0 ;  /* 0x0000000000007b1d */ /* 0x000fe20000010000 */
[----:B0-----:R-:W-:-:S05]  /*1a10*/  FMUL R37, R50, R25 ;  /* 0x0000001932257220 */ /* 0x001fca0000400000 */
[----:B------:R0:W-:Y:S01]  /*1a20*/  MUFU.EX2 R84, R38 ;  /* 0x0000002600547308 */ /* 0x0001e20000000800 */
[----:B--2---:R-:W-:-:S07]  /*1a30*/  FMUL R39, R51, R27 ;  /* 0x0000001b33277220 */ /* 0x004fce0000400000 */
[----:B-1----:R1:W2:Y:S01]  /*1a40*/  MUFU.EX2 R89, R36 ;  /* 0x0000002400597308 */ /* 0x0022a20000000800 */
[----:B0-----:R-:W-:Y:S02]  /*1a50*/  FMUL R38, R51, R26 ;  /* 0x0000001a33267220 */ /* 0x001fe40000400000 */
[----:B-1----:R-:W-:Y:S01]  /*1a60*/  FMUL R36, R50, R24 ;  /* 0x0000001832247220 */ /* 0x002fe20000400000 */
[----:B------:R-:W0:Y:S04]  /*1a70*/  LDSM.16.M88.4 R32, [R19+0x1000] ;  /* 0x001000001320783b */ /* 0x000e280000000200 */
[----:B------:R-:W1:Y:S01]  /*1a80*/  LDSM.16.M88.4 R24, [R19+0x1400] ;  /* 0x001400001318783b */ /* 0x000e620000000200 */
[--C-:B------:R-:W-:Y:S02]  /*1a90*/  FADD R47, R47, -R48.reuse ;  /* 0x800000302f2f7221 */ /* 0x100fe40000000000 */
[----:B------:R-:W-:-:S02]  /*1aa0*/  FADD R44, R44, -R48 ;  /* 0x800000302c2c7221 */ /* 0x000fc40000000000 */
[----:B------:R-:W-:Y:S02]  /*1ab0*/  FADD R45, R45, -R48 ;  /* 0x800000302d2d7221 */ /* 0x000fe40000000000 */
[----:B------:R-:W-:Y:S02]  /*1ac0*/  FMUL R47, R47, 1.4426950216293334961 ;  /* 0x3fb8aa3b2f2f7820 */ /* 0x000fe40000400000 */
[----:B------:R-:W-:Y:S02]  /*1ad0*/  FMUL R44, R44, 1.4426950216293334961 ;  /* 0x3fb8aa3b2c2c7820 */ /* 0x000fe40000400000 */
[----:B------:R-:W-:Y:S01]  /*1ae0*/  FMUL R45, R45, 1.4426950216293334961 ;  /* 0x3fb8aa3b2d2d7820 */ /* 0x000fe20000400000 */
[----:B------:R3:W-:Y:S08]  /*1af0*/  MUFU.EX2 R57, R47 ;  /* 0x0000002f00397308 */ /* 0x0007f00000000800 */
[----:B------:R4:W5:Y:S08]  /*1b00*/  MUFU.EX2 R90, R44 ;  /* 0x0000002c005a7308 */ /* 0x0009700000000800 */
[----:B------:R0:W1:Y:S08]  /*1b10*/  MUFU.EX2 R61, R45 ;  /* 0x0000002d003d7308 */ /* 0x0000700000000800 */
[----:B------:R-:W1:Y:S01]  /*1b20*/  MUFU.EX2 R87, R87 ;  /* 0x0000005700577308 */ /* 0x000e620000000800 */
[----:B------:R-:W-:Y:S01]  /*1b30*/  FMUL R46, R51, R30 ;  /* 0x0000001e332e7220 */ /* 0x000fe20000400000 */
[----:B--2---:R-:W-:Y:S01]  /*1b40*/  F2FP.PACK_AB R30, R89, R84 ;  /* 0x00000054591e723e */ /* 0x004fe200000000ff */
[----:B---3--:R-:W-:-:S02]  /*1b50*/  FMUL R47, R51, R31 ;  /* 0x0000001f332f7220 */ /* 0x008fc40000400000 */
[C---:B----4-:R-:W-:Y:S02]  /*1b60*/  FMUL R44, R50.reuse, R28 ;  /* 0x0000001c322c7220 */ /* 0x050fe40000400000 */
[----:B0-----:R-:W-:Y:S01]  /*1b70*/  FMUL R45, R50, R29 ;  /* 0x0000001d322d7220 */ /* 0x001fe20000400000 */
[----:B-----5:R-:W-:Y:S02]  /*1b80*/  F2FP.PACK_AB R29, R90, R57 ;  /* 0x000000395a1d723e */ /* 0x020fe400000000ff */
[----:B-1----:R-:W-:Y:S02]  /*1b90*/  F2FP.PACK_AB R31, R92, R61 ;  /* 0x0000003d5c1f723e */ /* 0x002fe400000000ff */
[----:B------:R-:W-:Y:S01]  /*1ba0*/  F2FP.PACK_AB R28, R94, R87 ;  /* 0x000000575e1c723e */ /* 0x000fe200000000ff */
[----:B------:R-:W-:-:S06]  /*1bb0*/  FADD R81, R81, -R48 ;  /* 0x8000003051517221 */ /* 0x000fcc0000000000 */
[----:B------:R-:W-:Y:S01]  /*1bc0*/  HMMA.16816.F32 R44, R28, R32, R44 ;  /* 0x000000201c2c723c */ /* 0x000fe2000000182c */
[----:B------:R-:W-:-:S07]  /*1bd0*/  FADD R83, R83, -R48 ;  /* 0x8000003053537221 */ /* 0x000fce0000000000 */
[----:B------:R-:W-:Y:S01]  /*1be0*/  HMMA.16816.F32 R28, R28, R24, R36 ;  /* 0x000000181c1c723c */ /* 0x000fe20000001824 */
[----:B------:R-:W-:-:S06]  /*1bf0*/  FADD R82, R82, -R49 ;  /* 0x8000003152527221 */ /* 0x000fcc0000000000 */
[--C-:B------:R-:W-:Y:S02]  /*1c00*/  FADD R36, R80, -R49.reuse ;  /* 0x8000003150247221 */ /* 0x100fe40000000000 */
[----:B------:R-:W-:Y:S02]  /*1c10*/  FMUL R37, R81, 1.4426950216293334961 ;  /* 0x3fb8aa3b51257820 */ /* 0x000fe40000400000 */
[----:B------:R-:W-:Y:S02]  /*1c20*/  FMUL R36, R36, 1.4426950216293334961 ;  /* 0x3fb8aa3b24247820 */ /* 0x000fe40000400000 */
[----:B------:R-:W-:Y:S02]  /*1c30*/  FMUL R32, R83, 1.4426950216293334961 ;  /* 0x3fb8aa3b53207820 */ /* 0x000fe40000400000 */
[----:B------:R-:W-:Y:S02]  /*1c40*/  FADD R85, R85, -R48 ;  /* 0x8000003055557221 */ /* 0x000fe40000000000 */
[--C-:B------:R-:W-:Y:S01]  /*1c50*/  FADD R40, R40, -R49.reuse ;  /* 0x8000003128287221 */ /* 0x100fe20000000000 */
[----:B------:R-:W-:Y:S01]  /*1c60*/  MUFU.EX2 R37, R37 ;  /* 0x0000002500257308 */ /* 0x000fe20000000800 */
[----:B------:R-:W-:-:S02]  /*1c70*/  FADD R42, R42, -R49 ;  /* 0x800000312a2a7221 */ /* 0x000fc40000000000 */
[----:B------:R-:W-:Y:S02]  /*1c80*/  FMUL R82, R82, 1.4426950216293334961 ;  /* 0x3fb8aa3b52527820 */ /* 0x000fe40000400000 */
[----:B------:R-:W-:Y:S02]  /*1c90*/  FMUL R24, R85, 1.4426950216293334961 ;  /* 0x3fb8aa3b55187820 */ /* 0x000fe40000400000 */
[----:B------:R-:W-:Y:S01]  /*1ca0*/  FADD R41, R41, -R48 ;  /* 0x8000003029297221 */ /* 0x000fe20000000000 */
[----:B------:R-:W0:Y:S01]  /*1cb0*/  MUFU.EX2 R36, R36 ;  /* 0x0000002400247308 */ /* 0x000e220000000800 */
[----:B------:R-:W-:Y:S02]  /*1cc0*/  FMUL R40, R40, 1.4426950216293334961 ;  /* 0x3fb8aa3b28287820 */ /* 0x000fe40000400000 */
[----:B------:R-:W-:Y:S02]  /*1cd0*/  FMUL R42, R42, 1.4426950216293334961 ;  /* 0x3fb8aa3b2a2a7820 */ /* 0x000fe40000400000 */
[----:B------:R-:W-:-:S02]  /*1ce0*/  FADD R90, R57, R90 ;  /* 0x0000005a395a7221 */ /* 0x000fc40000000000 */
[----:B------:R-:W-:Y:S01]  /*1cf0*/  FADD R87, R87, R94 ;  /* 0x0000005e57577221 */ /* 0x000fe20000000000 */
[----:B------:R-:W1:Y:S01]  /*1d00*/  MUFU.EX2 R32, R32 ;  /* 0x0000002000207308 */ /* 0x000e620000000800 */
[----:B------:R-:W-:Y:S02]  /*1d10*/  FMUL R33, R41, 1.4426950216293334961 ;  /* 0x3fb8aa3b29217820 */ /* 0x000fe40000400000 */
[--C-:B------:R-:W-:Y:S02]  /*1d20*/  FADD R101, R101, -R48.reuse ;  /* 0x8000003065657221 */ /* 0x100fe40000000000 */
[----:B------:R-:W-:-:S03]  /*1d30*/  FADD R63, R63, -R48 ;  /* 0x800000303f3f7221 */ /* 0x000fc60000000000 */
[----:B------:R-:W-:Y:S01]  /*1d40*/  MUFU.EX2 R39, R82 ;  /* 0x0000005200277308 */ /* 0x000fe20000000800 */
[----:B------:R-:W-:Y:S02]  /*1d50*/  FADD R54, R54, -R49 ;  /* 0x8000003136367221 */ /* 0x000fe40000000000 */
[----:B------:R-:W-:Y:S02]  /*1d60*/  FADD R61, R61, R90 ;  /* 0x0000005a3d3d7221 */ /* 0x000fe40000000000 */
[----:B------:R-:W-:-:S03]  /*1d70*/  FADD R84, R84, R87 ;  /* 0x0000005754547221 */ /* 0x000fc60000000000 */
[----:B------:R-:W2:Y:S01]  /*1d80*/  MUFU.EX2 R24, R24 ;  /* 0x0000001800187308 */ /* 0x000ea20000000800 */
[----:B------:R-:W-:Y:S02]  /*1d90*/  FMUL R25, R101, 1.4426950216293334961 ;  /* 0x3fb8aa3b65197820 */ /* 0x000fe40000400000 */
[----:B------:R-:W-:Y:S02]  /*1da0*/  FMUL R63, R63, 1.4426950216293334961 ;  /* 0x3fb8aa3b3f3f7820 */ /* 0x000fe40000400000 */
[----:B------:R-:W-:-:S03]  /*1db0*/  FMUL R54, R54, 1.4426950216293334961 ;  /* 0x3fb8aa3b36367820 */ /* 0x000fc60000400000 */
[----:B------:R-:W-:Y:S01]  /*1dc0*/  MUFU.EX2 R40, R40 ;  /* 0x0000002800287308 */ /* 0x000fe20000000800 */
[----:B------:R-:W-:Y:S02]  /*1dd0*/  FADD R86, R86, -R49 ;  /* 0x8000003156567221 */ /* 0x000fe40000000000 */
[----:B------:R-:W-:-:S05]  /*1de0*/  FADD R43, R43, -R48 ;  /* 0x800000302b2b7221 */ /* 0x000fca0000000000 */
[----:B------:R-:W3:Y:S01]  /*1df0*/  MUFU.EX2 R41, R42 ;  /* 0x0000002a00297308 */ /* 0x000ee20000000800 */
[----:B------:R-:W-:Y:S02]  /*1e00*/  FADD R92, R92, R61 ;  /* 0x0000003d5c5c7221 */ /* 0x000fe40000000000 */
[----:B------:R-:W-:Y:S02]  /*1e10*/  FADD R89, R89, R84 ;  /* 0x0000005459597221 */ /* 0x000fe40000000000 */
[----:B------:R-:W-:-:S03]  /*1e20*/  FMUL R57, R86, 1.4426950216293334961 ;  /* 0x3fb8aa3b56397820 */ /* 0x000fc60000400000 */
[----:B------:R-:W4:Y:S01]  /*1e30*/  MUFU.EX2 R33, R33 ;  /* 0x0000002100217308 */ /* 0x000f220000000800 */
[----:B------:R-:W-:Y:S02]  /*1e40*/  FMUL R43, R43, 1.4426950216293334961 ;  /* 0x3fb8aa3b2b2b7820 */ /* 0x000fe40000400000 */
[----:B------:R-:W-:Y:S02]  /*1e50*/  FADD R56, R56, -R49 ;  /* 0x8000003138387221 */ /* 0x000fe40000000000 */
[----:B0-----:R-:W-:-:S03]  /*1e60*/  FADD R38, R36, R89 ;  /* 0x0000005924267221 */ /* 0x001fc60000000000 */
[----:B------:R0:W-:Y:S01]  /*1e70*/  MUFU.EX2 R96, R63 ;  /* 0x0000003f00607308 */ /* 0x0001e20000000800 */
[----:B------:R-:W-:Y:S02]  /*1e80*/  FADD R53, R53, -R48 ;  /* 0x8000003035357221 */ /* 0x000fe40000000000 */
[----:B------:R-:W-:-:S05]  /*1e90*/  FMUL R56, R56, 1.4426950216293334961 ;  /* 0x3fb8aa3b38387820 */ /* 0x000fca0000400000 */
[----:B------:R-:W5:Y:S01]  /*1ea0*/  MUFU.EX2 R25, R25 ;  /* 0x0000001900197308 */ /* 0x000f620000000800 */
[----:B0-----:R-:W-:Y:S01]  /*1eb0*/  FADD R63, R37, R92 ;  /* 0x0000005c253f7221 */ /* 0x001fe20000000000 */
[C---:B-1----:R-:W-:Y:S01]  /*1ec0*/  F2FP.PACK_AB R37, R32.reuse, R37 ;  /* 0x000000252025723e */ /* 0x042fe200000000ff */
[----:B------:R-:W-:Y:S02]  /*1ed0*/  FMUL R53, R53, 1.4426950216293334961 ;  /* 0x3fb8aa3b35357820 */ /* 0x000fe40000400000 */
[----:B------:R-:W-:-:S03]  /*1ee0*/  FADD R63, R32, R63 ;  /* 0x0000003f203f7221 */ /* 0x000fc60000000000 */
[----:B------:R-:W0:Y:S01]  /*1ef0*/  MUFU.EX2 R54, R54 ;  /* 0x0000003600367308 */ /* 0x000e220000000800 */
[----:B------:R-:W-:Y:S02]  /*1f00*/  FADD R55, R55, -R48 ;  /* 0x8000003037377221 */ /* 0x000fe40000000000 */
[----:B--2---:R-:W-:-:S05]  /*1f10*/  FADD R32, R24, R63 ;  /* 0x0000003f18207221 */ /* 0x004fca0000000000 */
[----:B------:R1:W2:Y:S01]  /*1f20*/  MUFU.EX2 R98, R43 ;  /* 0x0000002b00627308 */ /* 0x0002a20000000800 */
[----:B------:R-:W-:Y:S01]  /*1f30*/  FADD R60, R60, -R49 ;  /* 0x800000313c3c7221 */ /* 0x000fe20000000000 */
[----:B------:R-:W-:-:S06]  /*1f40*/  F2FP.PACK_AB R36, R39, R36 ;  /* 0x000000242724723e */ /* 0x000fcc00000000ff */
[----:B------:R-:W0:Y:S01]  /*1f50*/  MUFU.EX2 R57, R57 ;  /* 0x0000003900397308 */ /* 0x000e220000000800 */
[----:B-1----:R-:W-:Y:S01]  /*1f60*/  FADD R43, R39, R38 ;  /* 0x00000026272b7221 */ /* 0x002fe20000000000 */
[----:B---3--:R-:W-:Y:S01]  /*1f70*/  F2FP.PACK_AB R38, R41, R40 ;  /* 0x000000282926723e */ /* 0x008fe200000000ff */
[----:B------:R-:W-:Y:S02]  /*1f80*/  FMUL R100, R55, 1.4426950216293334961 ;  /* 0x3fb8aa3b37647820 */ /* 0x000fe40000400000 */
[----:B------:R-:W-:Y:S01]  /*1f90*/  FADD R40, R40, R43 ;  /* 0x0000002b28287221 */ /* 0x000fe20000000000 */
[----:B----4-:R-:W-:Y:S01]  /*1fa0*/  F2FP.PACK_AB R39, R33, R24 ;  /* 0x000000182127723e */ /* 0x010fe200000000ff */
[----:B------:R-:W-:Y:S01]  /*1fb0*/  FADD R59, R59, -R48 ;  /* 0x800000303b3b7221 */ /* 0x000fe20000000000 */
[----:B------:R-:W1:Y:S01]  /*1fc0*/  MUFU.EX2 R81, R53 ;  /* 0x0000003500517308 */ /* 0x000e620000000800 */
[----:B------:R-:W-:Y:S02]  /*1fd0*/  FADD R62, R62, -R49 ;  /* 0x800000313e3e7221 */ /* 0x000fe40000000000 */
[----:B------:R-:W-:-:S02]  /*1fe0*/  FADD R32, R33, R32 ;  /* 0x0000002021207221 */ /* 0x000fc40000000000 */
[----:B------:R-:W-:-:S03]  /*1ff0*/  FADD R41, R41, R40 ;  /* 0x0000002829297221 */ /* 0x000fc60000000000 */
[----:B------:R-:W3:Y:S01]  /*2000*/  MUFU.EX2 R56, R56 ;  /* 0x0000003800387308 */ /* 0x000ee20000000800 */
[----:B------:R-:W-:Y:S02]  /*2010*/  FMUL R60, R60, 1.4426950216293334961 ;  /* 0x3fb8aa3b3c3c7820 */ /* 0x000fe40000400000 */
[----:B------:R-:W-:Y:S02]  /*2020*/  FMUL R55, R59, 1.4426950216293334961 ;  /* 0x3fb8aa3b3b377820 */ /* 0x000fe40000400000 */
[----:B------:R-:W-:Y:S02]  /*2030*/  FMUL R59, R62, 1.4426950216293334961 ;  /* 0x3fb8aa3b3e3b7820 */ /* 0x000fe40000400000 */
[----:B-----5:R-:W-:Y:S01]  /*2040*/  FADD R33, R25, R32 ;  /* 0x0000002019217221 */ /* 0x020fe20000000000 */
[----:B------:R-:W4:Y:S01]  /*2050*/  MUFU.EX2 R100, R100 ;  /* 0x0000006400647308 */ /* 0x000f220000000800 */
[----:B0-----:R-:W-:Y:S01]  /*2060*/  FADD R32, R54, R41 ;  /* 0x0000002936207221 */ /* 0x001fe20000000000 */
[----:B------:R-:W-:Y:S01]  /*2070*/  HMMA.16816.F32 R44, R36, R34, R44 ;  /* 0x00000022242c723c */ /* 0x000fe2000000182c */
[----:B------:R-:W-:Y:S01]  /*2080*/  FADD R88, R88, -R49 ;  /* 0x8000003158587221 */ /* 0x000fe20000000000 */
[----:B------:R-:W0:Y:S01]  /*2090*/  LDSM.16.M88.4 R40, [R21+0x1000] ;  /* 0x001000001528783b */ /* 0x000e220000000200 */
[----:B------:R-:W-:-:S03]  /*20a0*/  FADD R97, R97, -R48 ;  /* 0x8000003061617221 */ /* 0x000fc60000000000 */
[----:B------:R-:W5:Y:S01]  /*20b0*/  MUFU.EX2 R61, R60 ;  /* 0x0000003c003d7308 */ /* 0x000f620000000800 */
[----:B--2---:R-:W-:Y:S02]  /*20c0*/  FADD R34, R98, R33 ;  /* 0x0000002162227221 */ /* 0x004fe40000000000 */
[----:B------:R-:W-:Y:S02]  /*20d0*/  FADD R33, R57, R32 ;  /* 0x0000002039217221 */ /* 0x000fe40000000000 */
[----:B------:R-:W-:Y:S02]  /*20e0*/  FMUL R88, R88, 1.4426950216293334961 ;  /* 0x3fb8aa3b58587820 */ /* 0x000fe40000400000 */
[----:B------:R-:W-:Y:S01]  /*20f0*/  FADD R24, R58, -R49 ;  /* 0x800000313a187221 */ /* 0x000fe20000000000 */
[----:B------:R-:W2:Y:S01]  /*2100*/  MUFU.EX2 R55, R55 ;  /* 0x0000003700377308 */ /* 0x000ea20000000800 */
[----:B------:R-:W-:Y:S02]  /*2110*/  FMUL R97, R97, 1.4426950216293334961 ;  /* 0x3fb8aa3b61617820 */ /* 0x000fe40000400000 */
[----:B------:R-:W-:-:S05]  /*2120*/  FADD R99, R99, -R48 ;  /* 0x8000003063637221 */ /* 0x000fca0000000000 */
[----:B------:R-:W0:Y:S01]  /*2130*/  MUFU.EX2 R59, R59 ;  /* 0x0000003b003b7308 */ /* 0x000e220000000800 */
[----:B------:R-:W-:Y:S02]  /*2140*/  FMUL R24, R24, 1.4426950216293334961 ;  /* 0x3fb8aa3b18187820 */ /* 0x000fe40000400000 */
[----:B------:R-:W-:Y:S02]  /*2150*/  FADD R52, R52, -R49 ;  /* 0x8000003134347221 */ /* 0x000fe40000000000 */
[----:B-1----:R-:W-:Y:S02]  /*2160*/  FADD R83, R81, R34 ;  /* 0x0000002251537221 */ /* 0x002fe40000000000 */
[----:B---3--:R-:W-:Y:S01]  /*2170*/  FADD R62, R56, R33 ;  /* 0x00000021383e7221 */ /* 0x008fe20000000000 */
[----:B------:R-:W1:Y:S01]  /*2180*/  MUFU.EX2 R58, R88 ;  /* 0x00000058003a7308 */ /* 0x000e620000000800 */
[----:B------:R-:W3:Y:S01]  /*2190*/  LDSM.16.M88.4 R32, [R21+0x1400] ;  /* 0x001400001520783b */ /* 0x000ee20000000200 */
[----:B------:R-:W-:-:S02]  /*21a0*/  FMUL R99, R99, 1.4426950216293334961 ;  /* 0x3fb8aa3b63637820 */ /* 0x000fc40000400000 */
[----:B------:R-:W-:-:S04]  /*21b0*/  FMUL R52, R52, 1.4426950216293334961 ;  /* 0x3fb8aa3b34347820 */ /* 0x000fc80000400000 */
[----:B------:R-:W1:Y:S01]  /*21c0*/  MUFU.EX2 R53, R97 ;  /* 0x0000006100357308 */ /* 0x000e620000000800 */
[----:B----4-:R-:W-:Y:S02]  /*21d0*/  FADD R82, R100, R83 ;  /* 0x0000005364527221 */ /* 0x010fe40000000000 */
[----:B-----5:R-:W-:-:S05]  /*21e0*/  FADD R62, R61, R62 ;  /* 0x0000003e3d3e7221 */ /* 0x020fca0000000000 */
[----:B------:R4:W5:Y:S01]  /*21f0*/  MUFU.EX2 R60, R24 ;  /* 0x00000018003c7308 */ /* 0x0009620000000800 */
[----:B--2---:R-:W-:Y:S02]  /*2200*/  FADD R85, R55, R82 ;  /* 0x0000005237557221 */ /* 0x004fe40000000000 */
[----:B0-----:R-:W-:-:S05]  /*2210*/  FADD R83, R59, R62 ;  /* 0x0000003e3b537221 */ /* 0x001fca0000000000 */
[----:B------:R-:W0:Y:S01]  /*2220*/  MUFU.EX2 R80, R99 ;  /* 0x0000006300507308 */ /* 0x000e220000000800 */
[----:B----4-:R-:W-:-:S07]  /*2230*/  FADD R24, R96, R85 ;  /* 0x0000005560187221 */ /* 0x010fce0000000000 */
[----:B------:R-:W2:Y:S01]  /*2240*/  MUFU.EX2 R63, R52 ;  /* 0x00000034003f7308 */ /* 0x000ea20000000800 */
[----:B-1----:R-:W-:Y:S01]  /*2250*/  FADD R83, R58, R83 ;  /* 0x000000533a537221 */ /* 0x002fe20000000000 */
[----:B------:R-:W-:Y:S01]  /*2260*/  HMMA.16816.F32 R28, R36, R26, R28 ;  /* 0x0000001a241c723c */ /* 0x000fe2000000181c */
[----:B------:R-:W-:Y:S02]  /*2270*/  FADD R85, R53, R24 ;  /* 0x0000001835557221 */ /* 0x000fe40000000000 */
[----:B-----5:R-:W-:Y:S02]  /*2280*/  FADD R24, R60, R83 ;  /* 0x000000533c187221 */ /* 0x020fe40000000000 */
[----:B0-----:R-:W-:Y:S02]  /*2290*/  FADD R85, R80, R85 ;  /* 0x0000005550557221 */ /* 0x001fe40000000000 */
[----:B--2---:R-:W-:-:S03]  /*22a0*/  FADD R38, R63, R24 ;  /* 0x000000183f267221 */ /* 0x004fc60000000000 */
[----:B------:R-:W0:Y:S04]  /*22b0*/  SHFL.BFLY PT, R36, R85, 0x2, 0x1f ;  /* 0x0c401f0055247f89 */ /* 0x000e2800000e0000 */
[----:B------:R-:W1:Y:S01]  /*22c0*/  SHFL.BFLY PT, R37, R38, 0x2, 0x1f ;  /* 0x0c401f0026257f89 */ /* 0x000e6200000e0000 */
[----:B------:R-:W-:Y:S02]  /*22d0*/  F2FP.PACK_AB R24, R57, R54 ;  /* 0x000000363918723e */ /* 0x000fe400000000ff */
[----:B------:R-:W-:Y:S02]  /*22e0*/  F2FP.PACK_AB R25, R98, R25 ;  /* 0x000000196219723e */ /* 0x000fe400000000ff */
[----:B------:R-:W-:Y:S02]  /*22f0*/  F2FP.PACK_AB R26, R61, R56 ;  /* 0x000000383d1a723e */ /* 0x000fe400000000ff */
[----:B------:R-:W-:-:S07]  /*2300*/  F2FP.PACK_AB R27, R100, R81 ;  /* 0x00000051641b723e */ /* 0x000fce00000000ff */
[C---:B------:R-:W-:Y:S08]  /*2310*/  HMMA.16816.F32 R44, R24.reuse, R40, R44 ;  /* 0x00000028182c723c */ /* 0x040ff0000000182c */
[----:B---3--:R-:W-:Y:S01]  /*2320*/  HMMA.16816.F32 R24, R24, R32, R28 ;  /* 0x000000201818723c */ /* 0x008fe2000000181c */
[----:B0-----:R-:W-:Y:S01]  /*2330*/  FADD R40, R85, R36 ;  /* 0x0000002455287221 */ /* 0x001fe20000000000 */
[----:B------:R-:W-:-:S05]  /*2340*/  UIADD3 UR4, UP0, UR4, 0x40, URZ ;  /* 0x0000004004047890 */ /* 0x000fca000ff1e03f */
[----:B-1----:R-:W-:Y:S01]  /*2350*/  FADD R32, R38, R37 ;  /* 0x0000002526207221 */ /* 0x002fe20000000000 */
[----:B------:R-:W-:Y:S01]  /*2360*/  F2FP.PACK_AB R36, R58, R59 ;  /* 0x0000003b3a24723e */ /* 0x000fe200000000ff */
[----:B------:R-:W0:Y:S01]  /*2370*/  SHFL.BFLY PT, R41, R40, 0x1, 0x1f ;  /* 0x0c201f0028297f89 */ /* 0x000e2200000e0000 */
[----:B------:R-:W-:Y:S02]  /*2380*/  F2FP.PACK_AB R37, R96, R55 ;  /* 0x000000376025723e */ /* 0x000fe400000000ff */
[----:B------:R-:W-:Y:S01]  /*2390*/  F2FP.PACK_AB R38, R63, R60 ;  /* 0x0000003c3f26723e */ /* 0x000fe200000000ff */
[----:B------:R-:W1:Y:S01]  /*23a0*/  SHFL.BFLY PT, R33, R32, 0x1, 0x1f ;  /* 0x0c201f0020217f89 */ /* 0x000e6200000e0000 */
[----:B------:R-:W-:Y:S01]  /*23b0*/  F2FP.PACK_AB R39, R80, R53 ;  /* 0x000000355027723e */ /* 0x000fe200000000ff */
[----:B------:R-:W-:Y:S01]  /*23c0*/  UIADD3.X UR5, URZ, UR5, URZ, UP0, !UPT ;  /* 0x000000053f057290 */ /* 0x000fe200087fe43f */
[----:B------:R-:W-:-:S08]  /*23d0*/  ISETP.LE.U32.AND P0, PT, R7, UR4, PT ;  /* 0x0000000407007c0c */ /* 0x000fd0000bf03070 */
[----:B------:R-:W-:Y:S07]  /*23e0*/  HMMA.16816.F32 R24, R36, R34, R24 ;  /* 0x000000222418723c */ /* 0x000fee0000001818 */
[----:B------:R-:W-:-:S05]  /*23f0*/  IMAD.U32 R35, RZ, RZ, UR5 ;  /* 0x00000005ff237e24 */ /* 0x000fca000f8e00ff */
[----:B------:R-:W-:Y:S01]  /*2400*/  ISETP.GE.U32.AND.EX P0, PT, R35, RZ, PT, P0 ;  /* 0x000000ff2300720c */ /* 0x000fe20003f06100 */
[----:B------:R-:W-:Y:S01]  /*2410*/  IMAD.MOV.U32 R34, RZ, RZ, 0x40 ;  /* 0x00000040ff227424 */ /* 0x000fe200078e00ff */
[----:B------:R-:W-:Y:S01]  /*2420*/  HMMA.16816.F32 R28, R36, R42, R44 ;  /* 0x0000002a241c723c */ /* 0x000fe2000000182c */
[----:B0-----:R-:W-:Y:S02]  /*2430*/  FADD R41, R40, R41 ;  /* 0x0000002928297221 */ /* 0x001fe40000000000 */
[----:B-1----:R-:W-:Y:S01]  /*2440*/  FADD R33, R32, R33 ;  /* 0x0000002120217221 */ /* 0x002fe20000000000 */
[----:B------:R-:W-:Y:S01]  /*2450*/  MOV R87, R48 ;  /* 0x0000003000577202 */ /* 0x000fe20000000f00 */
[C---:B------:R-:W-:Y:S02]  /*2460*/  IMAD R6, R34.reuse, c[0x0][0x1b4], R6 ;  /* 0x00006d0022067a24 */ /* 0x040fe400078e0206 */
[----:B------:R-:W-:Y:S02]  /*2470*/  IMAD R17, R34, c[0x0][0x1a4], R17 ;  /* 0x0000690022117a24 */ /* 0x000fe400078e0211 */
[----:B------:R-:W-:-:S02]  /*2480*/  FFMA R8, R51, R8, R41 ;  /* 0x0000000833087223 */ /* 0x000fc40000000029 */
[----:B------:R-:W-:Y:S02]  /*2490*/  FFMA R23, R50, R23, R33 ;  /* 0x0000001732177223 */ /* 0x000fe40000000021 */
[----:B------:R-:W-:Y:S01]  /*24a0*/  IMAD.MOV.U32 R84, RZ, RZ, R49 ;  /* 0x000000ffff547224 */ /* 0x000fe200078e0031 */
[----:B------:R-:W-:Y:S01]  /*24b0*/  @P0 CALL.REL.NOINC `(.L_x_0) ;  /* 0x0000001000000944 */ /* 0x000fe20003c00000 */
[----:B------:R-:W-:Y:S05]  /*24c0*/  BRA `(.L_x_1) ;  /* 0xffffe5d000007947 */ /* 0x000fea000383ffff */
.L_x_0:
[----:B------:R-:W-:-:S03]  /*24d0*/  NOP ;  /* 0x0000000000007918 */ /* 0x000fc60000000000 */
[----:B------:R-:W-:Y:S01]  /*24e0*/  IMAD R14, R2, c[0x0][0x1c0], RZ ;  /* 0x00007000020e7a24 */ /* 0x000fe200078e02ff */
[C---:B------:R-:W-:Y:S01]  /*24f0*/  LOP3.LUT R21, R0.reuse, 0x18, RZ, 0xc0, !PT ;  /* 0x0000001800157812 */ /* 0x040fe200078ec0ff */
[----:B------:R-:W-:Y:S01]  /*2500*/  IMAD R15, R3, c[0x0][0x1c4], RZ ;  /* 0x00007100030f7a24 */ /* 0x000fe200078e02ff */
[C---:B------:R-:W-:Y:S01]  /*2510*/  LOP3.LUT P0, RZ, R0.reuse, 0x80, RZ, 0xc0, !PT ;  /* 0x0000008000ff7812 */ /* 0x040fe2000780c0ff */
[----:B------:R-:W-:Y:S01]  /*2520*/  IMAD.SHL.U32 R13, R0, 0x4, RZ ;  /* 0x00000004000d7824 */ /* 0x000fe200078e00ff */
[----:B------:R-:W-:Y:S01]  /*2530*/  BAR.SYNC.DEFER_BLOCKING 0x0 ;  /* 0x0000000000007b1d */ /* 0x000fe20000010000 */
[----:B------:R-:W-:Y:S01]  /*2540*/  IMAD.MOV.U32 R37, RZ, RZ, R29 ;  /* 0x000000ffff257224 */ /* 0x000fe200078e001d */
[----:B------:R-:W-:Y:S01]  /*2550*/  SHF.L.U32 R6, R15, 0x1, RZ ;  /* 0x000000010f067819 */ /* 0x000fe200000006ff */
[----:B------:R-:W-:Y:S01]  /*2560*/  IMAD.SHL.U32 R7, R14, 0x2, RZ ;  /* 0x000000020e077824 */ /* 0x000fe200078e00ff */
[C---:B------:R-:W-:Y:S01]  /*2570*/  LOP3.LUT R17, R13.reuse, 0x7c, RZ, 0xc0, !PT ;  /* 0x0000007c0d117812 */ /* 0x040fe200078ec0ff */
[----:B------:R-:W-:Y:S01]  /*2580*/  IMAD.MOV.U32 R29, RZ, RZ, R27 ;  /* 0x000000ffff1d7224 */ /* 0x000fe200078e001b */
[----:B------:R-:W-:Y:S01]  /*2590*/  LOP3.LUT R13, R13, 0x1c0, RZ, 0xc0, !PT ;  /* 0x000001c00d0d7812 */ /* 0x000fe200078ec0ff */
[----:B------:R-:W-:Y:S01]  /*25a0*/  IMAD.MOV.U32 R27, RZ, RZ, R8 ;  /* 0x000000ffff1b7224 */ /* 0x000fe200078e0008 */
[----:B------:R-:W-:Y:S01]  /*25b0*/  IADD3 R7, P5, P6, R6, c[0x0][0x178], R7 ;  /* 0x00005e0006077a10 */ /* 0x000fe20007ebe007 */
[----:B------:R-:W-:Y:S01]  /*25c0*/  IMAD R19, R10, 0x2, R17 ;  /* 0x000000020a137824 */ /* 0x000fe200078e0211 */
[----:B------:R-:W-:Y:S01]  /*25d0*/  LOP3.LUT R11, R11, 0x1f8, RZ, 0xc0, !PT ;  /* 0x000001f80b0b7812 */ /* 0x000fe200078ec0ff */
[C---:B------:R-:W-:Y:S01]  /*25e0*/  FMUL R6, R27.reuse, 8388608 ;  /* 0x4b0000001b067820 */ /* 0x040fe20000400000 */
[----:B------:R-:W-:Y:S01]  /*25f0*/  FSETP.GEU.AND P3, PT, R27, 1.175494350822287508e-38, PT ;  /* 0x008000001b00780b */ /* 0x000fe20003f6e000 */
[----:B------:R-:W-:Y:S01]  /*2600*/  IMAD R10, R21, 0x8, R12 ;  /* 0x00000008150a7824 */ /* 0x000fe200078e020c */
[----:B------:R-:W-:Y:S01]  /*2610*/  SHF.R.U32.HI R21, RZ, 0x1, R21 ;  /* 0x00000001ff157819 */ /* 0x000fe20000011615 */
[----:B------:R-:W-:Y:S01]  /*2620*/  IMAD.MOV.U32 R16, RZ, RZ, R23 ;  /* 0x000000ffff107224 */ /* 0x000fe200078e0017 */
[----:B------:R-:W-:Y:S01]  /*2630*/  FSEL R6, R6, R27, !P3 ;  /* 0x0000001b06067208 */ /* 0x000fe20005800000 */
[----:B------:R-:W-:-:S02]  /*2640*/  IMAD.MOV.U32 R33, RZ, RZ, R25 ;  /* 0x000000ffff217224 */ /* 0x000fc400078e0019 */
[----:B------:R-:W-:Y:S01]  /*2650*/  IMAD R18, R10, 0x4, R9 ;  /* 0x000000040a127824 */ /* 0x000fe200078e0209 */
[----:B------:R-:W-:Y:S01]  /*2660*/  IADD3 R10, R6, -0x3f3504f3, RZ ;  /* 0xc0cafb0d060a7810 */ /* 0x000fe20007ffe0ff */
[----:B------:R-:W-:Y:S01]  /*2670*/  IMAD R25, R12, 0x8, R13 ;  /* 0x000000080c197824 */ /* 0x000fe200078e020d */
[--C-:B------:R-:W-:Y:S01]  /*2680*/  SHF.R.S32.HI R12, RZ, 0x5, R0.reuse ;  /* 0x00000005ff0c7819 */ /* 0x100fe20000011400 */
[----:B------:R-:W-:Y:S01]  /*2690*/  FMUL R5, R16, 8388608 ;  /* 0x4b00000010057820 */ /* 0x000fe20000400000 */
[----:B------:R-:W-:Y:S01]  /*26a0*/  SHF.R.U32.HI R0, RZ, 0x1, R0 ;  /* 0x00000001ff007819 */ /* 0x000fe20000011600 */
[----:B------:R-:W-:Y:S01]  /*26b0*/  IMAD.HI R14, R14, 0x2, RZ ;  /* 0x000000020e0e7827 */ /* 0x000fe200078e02ff */
[----:B------:R-:W-:Y:S02]  /*26c0*/  FSETP.GEU.AND P4, PT, R16, 1.175494350822287508e-38, PT ;  /* 0x008000001000780b */ /* 0x000fe40003f8e000 */
[----:B------:R-:W-:Y:S01]  /*26d0*/  LOP3.LUT R13, R10, 0xff800000, RZ, 0xc0, !PT ;  /* 0xff8000000a0d7812 */ /* 0x000fe200078ec0ff */
[----:B------:R-:W-:Y:S01]  /*26e0*/  IMAD.HI R17, R15, 0x2, RZ ;  /* 0x000000020f117827 */ /* 0x000fe200078e02ff */
[----:B------:R-:W-:-:S02]  /*26f0*/  SGXT R10, R12, 0x1 ;  /* 0x000000010c0a781a */ /* 0x000fc40000000200 */
[----:B------:R-:W-:Y:S01]  /*2700*/  LOP3.LUT R12, R0, 0x4, RZ, 0xc0, !PT ;  /* 0x00000004000c7812 */ /* 0x000fe200078ec0ff */
[----:B------:R-:W-:Y:S01]  /*2710*/  IMAD.MOV.U32 R35, RZ, RZ, R31 ;  /* 0x000000ffff237224 */ /* 0x000fe200078e001f */
[----:B------:R-:W-:Y:S01]  /*2720*/  FSEL R5, R5, R16, !P4 ;  /* 0x0000001005057208 */ /* 0x000fe20006000000 */
[----:B------:R0:W-:Y:S01]  /*2730*/  I2F R15, R13 ;  /* 0x0000000d000f7306 */ /* 0x0001e20000201400 */
[----:B------:R-:W-:Y:S01]  /*2740*/  FSETP.GT.AND P2, PT, |R16|, 8.50705917302346158658e+37, PT ;  /* 0x7e8000001000780b */ /* 0x000fe20003f44200 */
[----:B------:R-:W-:Y:S01]  /*2750*/  IMAD.IADD R31, R12, 0x1, R25 ;  /* 0x000000010c1f7824 */ /* 0x000fe200078e0219 */
[----:B------:R-:W-:Y:S01]  /*2760*/  FSEL R0, RZ, -23, P4 ;  /* 0xc1b80000ff007808 */ /* 0x000fe20002000000 */
[----:B------:R-:W-:Y:S01]  /*2770*/  IMAD.U32 R23, R18, 0x4, R21 ;  /* 0x0000000412177824 */ /* 0x000fe200078e0015 */
[----:B------:R-:W-:Y:S01]  /*2780*/  FSETP.GT.AND P4, PT, |R27|, 8.50705917302346158658e+37, PT ;  /* 0x7e8000001b00780b */ /* 0x000fe20003f84200 */
[----:B------:R-:W-:Y:S01]  /*2790*/  IMAD.MOV.U32 R41, RZ, RZ, c[0x0][0x1c8] ;  /* 0x00007200ff297624 */ /* 0x000fe200078e00ff */
[----:B------:R-:W-:-:S02]  /*27a0*/  LOP3.LUT R22, R19, 0x808, R10, 0x78, !PT ;  /* 0x0000080813167812 */ /* 0x000fc400078e780a */
[----:B------:R-:W-:Y:S01]  /*27b0*/  FSETP.GEU.AND P1, PT, |R16|, 1.175494350822287508e-38, PT ;  /* 0x008000001000780b */ /* 0x000fe20003f2e200 */
[----:B0-----:R-:W-:Y:S01]  /*27c0*/  IMAD.IADD R13, R6, 0x1, -R13 ;  /* 0x00000001060d7824 */ /* 0x001fe200078e0a0d */
[----:B------:R-:W-:Y:S02]  /*27d0*/  FSEL R10, RZ, -23, P3 ;  /* 0xc1b80000ff0a7808 */ /* 0x000fe40001800000 */
[----:B------:R-:W-:Y:S01]  /*27e0*/  FSETP.GEU.AND P3, PT, |R27|, 1.175494350822287508e-38, PT ;  /* 0x008000001b00780b */ /* 0x000fe20003f6e200 */
[----:B------:R-:W-:Y:S01]  /*27f0*/  @P2 FMUL R16, R16, 0.25 ;  /* 0x3e80000010102820 */ /* 0x000fe20000400000 */
[----:B------:R-:W-:Y:S01]  /*2800*/  IADD3 R8, R5, -0x3f3504f3, RZ ;  /* 0xc0cafb0d05087810 */ /* 0x000fe20007ffe0ff */
[----:B------:R-:W-:Y:S01]  /*2810*/  @P2 FMUL R33, R33, 0.25 ;  /* 0x3e80000021212820 */ /* 0x000fe20000400000 */
[----:B------:R-:W-:Y:S01]  /*2820*/  IADD3.X R39, R17, c[0x0][0x17c], R14, P5, P6 ;  /* 0x00005f0011277a10 */ /* 0x000fe20002fec40e */
[----:B------:R-:W-:Y:S01]  /*2830*/  @P4 FMUL R27, R27, 0.25 ;  /* 0x3e8000001b1b4820 */ /* 0x000fe20000400000 */
[----:B------:R-:W-:Y:S01]  /*2840*/  LOP3.LUT R8, R8, 0xff800000, RZ, 0xc0, !PT ;  /* 0xff80000008087812 */ /* 0x000fe200078ec0ff */
[----:B------:R-:W-:Y:S01]  /*2850*/  @P2 FMUL R24, R24, 0.25 ;  /* 0x3e80000018182820 */ /* 0x000fe20000400000 */
[----:B------:R-:W-:Y:S01]  /*2860*/  MOV R25, 0x3dc6b27f ;  /* 0x3dc6b27f00197802 */ /* 0x000fe20000000f00 */
[----:B------:R-:W-:Y:S01]  /*2870*/  @!P1 FMUL R16, R16, 16777216 ;  /* 0x4b80000010109820 */ /* 0x000fe20000400000 */
[----:B------:R0:W-:Y:S01]  /*2880*/  I2F R9, R8 ;  /* 0x0000000800097306 */ /* 0x0001e20000201400 */
[----:B------:R-:W-:-:S02]  /*2890*/  @P2 FMUL R37, R37, 0.25 ;  /* 0x3e80000025252820 */ /* 0x000fc40000400000 */
[----:B------:R-:W-:Y:S02]  /*28a0*/  @!P3 FMUL R27, R27, 16777216 ;  /* 0x4b8000001b1bb820 */ /* 0x000fe40000400000 */
[----:B------:R-:W-:Y:S01]  /*28b0*/  @P2 FMUL R28, R28, 0.25 ;  /* 0x3e8000001c1c2820 */ /* 0x000fe20000400000 */
[----:B------:R-:W-:Y:S01]  /*28c0*/  ISETP.GE.U32.AND P2, PT, R5, 0x7f800000, PT ;  /* 0x7f8000000500780c */ /* 0x000fe20003f46070 */
[----:B------:R-:W-:Y:S01]  /*28d0*/  @P4 FMUL R29, R29, 0.25 ;  /* 0x3e8000001d1d4820 */ /* 0x000fe20000400000 */
[----:B------:R-:W1:Y:S01]  /*28e0*/  MUFU.RCP R14, R16 ;  /* 0x00000010000e7308 */ /* 0x000e620000001000 */
[----:B------:R-:W-:Y:S02]  /*28f0*/  @P4 FMUL R35, R35, 0.25 ;  /* 0x3e80000023234820 */ /* 0x000fe40000400000 */
[----:B------:R-:W-:Y:S02]  /*2900*/  @P4 FMUL R26, R26, 0.25 ;  /* 0x3e8000001a1a4820 */ /* 0x000fe40000400000 */
[----:B------:R-:W-:-:S02]  /*2910*/  @P4 FMUL R30, R30, 0.25 ;  /* 0x3e8000001e1e4820 */ /* 0x000fc40000400000 */
[----:B0-----:R-:W-:Y:S01]  /*2920*/  IMAD.IADD R8, R5, 0x1, -R8 ;  /* 0x0000000105087824 */ /* 0x001fe200078e0a08 */
[----:B------:R-:W0:Y:S01]  /*2930*/  MUFU.RCP R12, R27 ;  /* 0x0000001b000c7308 */ /* 0x000e220000001000 */
[----:B------:R-:W-:Y:S02]  /*2940*/  @!P1 FMUL R33, R33, 16777216 ;  /* 0x4b80000021219820 */ /* 0x000fe40000400000 */
[----:B------:R-:W-:Y:S02]  /*2950*/  @!P1 FMUL R24, R24, 16777216 ;  /* 0x4b80000018189820 */ /* 0x000fe40000400000 */
[----:B------:R-:W-:Y:S02]  /*2960*/  @!P1 FMUL R37, R37, 16777216 ;  /* 0x4b80000025259820 */ /* 0x000fe40000400000 */
[----:B------:R-:W-:Y:S01]  /*2970*/  @!P1 FMUL R28, R28, 16777216 ;  /* 0x4b8000001c1c9820 */ /* 0x000fe20000400000 */
[----:B------:R-:W-:Y:S01]  /*2980*/  ISETP.GE.U32.AND P1, PT, R6, 0x7f800000, PT ;  /* 0x7f8000000600780c */ /* 0x000fe20003f26070 */
[----:B------:R-:W-:-:S02]  /*2990*/  @!P3 FMUL R29, R29, 16777216 ;  /* 0x4b8000001d1db820 */ /* 0x000fc40000400000 */
[----:B------:R-:W-:Y:S02]  /*29a0*/  @!P3 FMUL R35, R35, 16777216 ;  /* 0x4b8000002323b820 */ /* 0x000fe40000400000 */
[----:B------:R-:W-:Y:S02]  /*29b0*/  @!P3 FMUL R26, R26, 16777216 ;  /* 0x4b8000001a1ab820 */ /* 0x000fe40000400000 */
[----:B------:R-:W-:Y:S02]  /*29c0*/  @!P3 FMUL R30, R30, 16777216 ;  /* 0x4b8000001e1eb820 */ /* 0x000fe40000400000 */
[----:B------:R-:W-:Y:S02]  /*29d0*/  FADD R8, R8, -1 ;  /* 0xbf80000008087421 */ /* 0x000fe40000000000 */
[C---:B-1----:R-:W-:Y:S02]  /*29e0*/  FMUL R16, R14.reuse, R33 ;  /* 0x000000210e107220 */ /* 0x042fe40000400000 */
[----:B------:R-:W-:-:S02]  /*29f0*/  FMUL R17, R14, R24 ;  /* 0x000000180e117220 */ /* 0x000fc40000400000 */
[C---:B------:R-:W-:Y:S02]  /*2a00*/  FMUL R21, R14.reuse, R37 ;  /* 0x000000250e157220 */ /* 0x040fe40000400000 */
[----:B------:R-:W-:Y:S02]  /*2a10*/  FMUL R20, R14, R28 ;  /* 0x0000001c0e147220 */ /* 0x000fe40000400000 */
[----:B------:R-:W-:Y:S01]  /*2a20*/  FFMA.FTZ R10, R15, 1.1920928955078125e-07, R10 ;  /* 0x340000000f0a7823 */ /* 0x000fe2000001000a */
[----:B------:R-:W-:Y:S01]  /*2a30*/  F2FP.PACK_AB R21, R16, R21 ;  /* 0x000000151015723e */ /* 0x000fe200000000ff */
[C---:B0-----:R-:W-:Y:S01]  /*2a40*/  FMUL R14, R12.reuse, R29 ;  /* 0x0000001d0c0e7220 */ /* 0x041fe20000400000 */
[----:B------:R-:W-:Y:S01]  /*2a50*/  F2FP.PACK_AB R17, R17, R20 ;  /* 0x000000141111723e */ /* 0x000fe200000000ff */
[C---:B------:R-:W-:Y:S01]  /*2a60*/  FMUL R19, R12.reuse, R35 ;  /* 0x000000230c137220 */ /* 0x040fe20000400000 */
[----:B------:R-:W-:Y:S01]  /*2a70*/  LOP3.LUT R29, R23, 0xc, RZ, 0x3c, !PT ;  /* 0x0000000c171d7812 */ /* 0x000fe200078e3cff */
[C---:B------:R-:W-:Y:S01]  /*2a80*/  FMUL R15, R12.reuse, R26 ;  /* 0x0000001a0c0f7220 */ /* 0x040fe20000400000 */
[----:B------:R0:W-:Y:S01]  /*2a90*/  STS [R22+0x200], R21 ;  /* 0x0002001516007388 */ /* 0x0001e20000000800 */
[----:B------:R-:W-:Y:S01]  /*2aa0*/  FMUL R18, R12, R30 ;  /* 0x0000001e0c127220 */ /* 0x000fe20000400000 */
[----:B------:R-:W-:Y:S01]  /*2ab0*/  F2FP.PACK_AB R14, R14, R19 ;  /* 0x000000130e0e723e */ /* 0x000fe200000000ff */
[----:B------:R-:W-:Y:S01]  /*2ac0*/  FFMA.FTZ R0, R9, 1.1920928955078125e-07, R0 ;  /* 0x3400000009007823 */ /* 0x000fe20000010000 */
[----:B------:R-:W-:Y:S01]  /*2ad0*/  LOP3.LUT R19, R22, 0x4, RZ, 0x3c, !PT ;  /* 0x0000000416137812 */ /* 0x000fe200078e3cff */
[----:B------:R-:W-:Y:S01]  /*2ae0*/  FFMA.FTZ R9, R8, R25, -0.16845393180847167969 ;  /* 0xbe2c7f3008097423 */ /* 0x000fe20000010019 */
[----:B------:R-:W-:Y:S01]  /*2af0*/  F2FP.PACK_AB R15, R15, R18 ;  /* 0x000000120f0f723e */ /* 0x000fe200000000ff */
[----:B------:R-:W-:Y:S01]  /*2b00*/  STS [R22], R17 ;  /* 0x0000001116007388 */ /* 0x000fe20000000800 */
[----:B------:R-:W-:-:S02]  /*2b10*/  IMAD R16, R4, c[0x0][0x1c8], RZ ;  /* 0x0000720004107a24 */ /* 0x000fc400078e02ff */
[C---:B------:R-:W-:Y:S01]  /*2b20*/  FFMA.FTZ R9, R8.reuse, R9, 0.1716887056827545166 ;  /* 0x3e2fcf2a08097423 */ /* 0x040fe20000010009 */
[----:B------:R-:W-:Y:S01]  /*2b30*/  STS [R19+0x400], R15 ;  /* 0x0004000f13007388 */ /* 0x000fe20000000800 */
[----:B------:R-:W-:Y:S01]  /*2b40*/  FADD R4, R13, -1 ;  /* 0xbf8000000d047421 */ /* 0x000fe20000000000 */
[C---:B0-----:R-:W-:Y:S01]  /*2b50*/  LOP3.LUT R21, R23.reuse, 0x4, RZ, 0x3c, !PT ;  /* 0x0000000417157812 */ /* 0x041fe200078e3cff */
[----:B------:R-:W-:Y:S01]  /*2b60*/  FFMA.FTZ R9, R8, R9, -0.17900948226451873779 ;  /* 0xbe374e4308097423 */ /* 0x000fe20000010009 */
[----:B------:R0:W-:Y:S01]  /*2b70*/  STS [R19+0x600], R14 ;  /* 0x0006000e13007388 */ /* 0x0001e20000000800 */
[----:B------:R-:W-:Y:S01]  /*2b80*/  FFMA.FTZ R13, R4, R25, -0.16845393180847167969 ;  /* 0xbe2c7f30040d7423 */ /* 0x000fe20000010019 */
[----:B------:R-:W-:Y:S01]  /*2b90*/  LOP3.LUT R25, R23, 0x8, RZ, 0x3c, !PT ;  /* 0x0000000817197812 */ /* 0x000fe200078e3cff */
[----:B------:R-:W-:Y:S01]  /*2ba0*/  FFMA.FTZ R9, R8, R9, 0.20512372255325317383 ;  /* 0x3e520bf408097423 */ /* 0x000fe20000010009 */
[----:B------:R-:W-:Y:S01]  /*2bb0*/  BAR.SYNC.DEFER_BLOCKING 0x0 ;  /* 0x0000000000007b1d */ /* 0x000fe20000010000 */
[----:B------:R-:W-:-:S02]  /*2bc0*/  FFMA.FTZ R13, R4, R13, 0.1716887056827545166 ;  /* 0x3e2fcf2a040d7423 */ /* 0x000fc4000001000d */
[C---:B------:R-:W-:Y:S02]  /*2bd0*/  FFMA.FTZ R9, R8.reuse, R9, -0.24046532809734344482 ;  /* 0xbe763c8b08097423 */ /* 0x040fe40000010009 */
[C---:B------:R-:W-:Y:S02]  /*2be0*/  IMAD R18, R41.reuse, 0x2, R16 ;  /* 0x0000000229127824 */ /* 0x040fe400078e0210 */
[----:B------:R-:W-:Y:S02]  /*2bf0*/  FFMA.FTZ R9, R8, R9, 0.28857114911079406738 ;  /* 0x3e93bf9908097423 */ /* 0x000fe40000010009 */
[----:B------:R-:W-:Y:S01]  /*2c00*/  FFMA.FTZ R13, R4, R13, -0.17900948226451873779 ;  /* 0xbe374e43040d7423 */ /* 0x000fe2000001000d */
[----:B------:R-:W-:Y:S01]  /*2c10*/  LEA R12, P4, R18, R7, 0x1 ;  /* 0x00000007120c7211 */ /* 0x000fe200078808ff */
[----:B------:R-:W-:Y:S02]  /*2c20*/  FFMA.FTZ R9, R8, R9, -0.36067417263984680176 ;  /* 0xbeb8aa4908097423 */ /* 0x000fe40000010009 */
[----:B------:R-:W-:-:S02]  /*2c30*/  IMAD R20, R41, 0x2, R18 ;  /* 0x0000000229147824 */ /* 0x000fc400078e0212 */
[----:B------:R-:W-:Y:S02]  /*2c40*/  FFMA.FTZ R9, R8, R9, 0.48089820146560668945 ;  /* 0x3ef6384a08097423 */ /* 0x000fe40000010009 */
[----:B------:R-:W-:Y:S01]  /*2c50*/  FFMA.FTZ R13, R4, R13, 0.20512372255325317383 ;  /* 0x3e520bf4040d7423 */ /* 0x000fe2000001000d */
[----:B0-----:R-:W-:Y:S01]  /*2c60*/  LEA R14, P5, R20, R7, 0x1 ;  /* 0x00000007140e7211 */ /* 0x001fe200078a08ff */
[----:B------:R-:W-:Y:S02]  /*2c70*/  FFMA.FTZ R9, R8, R9, -0.72134751081466674805 ;  /* 0xbf38aa3b08097423 */ /* 0x000fe40000010009 */
[----:B------:R-:W-:Y:S01]  /*2c80*/  FFMA.FTZ R13, R4, R13, -0.24046532809734344482 ;  /* 0xbe763c8b040d7423 */ /* 0x000fe2000001000d */
[----:B------:R-:W-:Y:S01]  /*2c90*/  LEA.HI.X.SX32 R15, R20, R39, 0x1, P5 ;  /* 0x00000027140f7211 */ /* 0x000fe200028f0eff */
[----:B------:R-:W-:Y:S01]  /*2ca0*/  IMAD R22, R41, 0x2, R20 ;  /* 0x0000000229167824 */ /* 0x000fe200078e0214 */
[----:B------:R-:W0:Y:S01]  /*2cb0*/  LDS R33, [R23] ;  /* 0x0000000017217984 */ /* 0x000e220000000800 */
[----:B------:R-:W-:-:S02]  /*2cc0*/  FMUL R9, R8, R9 ;  /* 0x0000000908097220 */ /* 0x000fc40000400000 */
[----:B------:R-:W-:Y:S01]  /*2cd0*/  FFMA.FTZ R13, R4, R13, 0.28857114911079406738 ;  /* 0x3e93bf99040d7423 */ /* 0x000fe2000001000d */
[----:B------:R1:W2:Y:S01]  /*2ce0*/  LDS R35, [R21] ;  /* 0x0000000015237984 */ /* 0x0002a20000000800 */
[C---:B------:R-:W-:Y:S02]  /*2cf0*/  IMAD R24, R41.reuse, 0x2, R22 ;  /* 0x0000000229187824 */ /* 0x040fe400078e0216 */
[----:B------:R-:W-:Y:S01]  /*2d00*/  FMUL R9, R8, R9 ;  /* 0x0000000908097220 */ /* 0x000fe20000400000 */
[----:B------:R3:W4:Y:S01]  /*2d10*/  LDS R37, [R25] ;  /* 0x0000000019257984 */ /* 0x0007220000000800 */
[----:B------:R-:W-:Y:S01]  /*2d20*/  FFMA.FTZ R17, R4, R13, -0.36067417263984680176 ;  /* 0xbeb8aa4904117423 */ /* 0x000fe2000001000d */
[C---:B------:R-:W-:Y:S01]  /*2d30*/  LEA R26, R41.reuse, R24, 0x1 ;  /* 0x00000018291a7211 */ /* 0x040fe200078e08ff */
[----:B------:R-:W-:Y:S01]  /*2d40*/  FFMA.FTZ R27, R8, 1.4426950216293334961, R9 ;  /* 0x3fb8aa3b081b7823 */ /* 0x000fe20000010009 */
[----:B------:R-:W5:Y:S01]  /*2d50*/  LDS R29, [R29] ;  /* 0x000000001d1d7984 */ /* 0x000f620000000800 */
[----:B------:R-:W-:Y:S01]  /*2d60*/  FFMA.FTZ R17, R4, R17, 0.48089820146560668945 ;  /* 0x3ef6384a04117423 */ /* 0x000fe20000010011 */
[----:B------:R-:W-:Y:S01]  /*2d70*/  LEA R8, P3, R16, R7, 0x1 ;  /* 0x0000000710087211 */ /* 0x000fe200078608ff */
[C---:B------:R-:W-:Y:S01]  /*2d80*/  IMAD R28, R41.reuse, 0x2, R26 ;  /* 0x00000002291c7824 */ /* 0x040fe200078e021a */
[----:B------:R-:W-:Y:S01]  /*2d90*/  LEA.HI.X.SX32 R13, R18, R39, 0x1, P4 ;  /* 0x00000027120d7211 */ /* 0x000fe200020f0eff */
[----:B-1----:R-:W-:Y:S01]  /*2da0*/  FFMA.FTZ R21, R4, R17, -0.72134751081466674805 ;  /* 0xbf38aa3b04157423 */ /* 0x002fe20000010011 */
[----:B------:R-:W-:Y:S01]  /*2db0*/  LEA.HI.X.SX32 R9, R16, R39, 0x1, P3 ;  /* 0x0000002710097211 */ /* 0x000fe200018f0eff */
[----:B------:R-:W-:Y:S01]  /*2dc0*/  IMAD R30, R41, 0x2, R28 ;  /* 0x00000002291e7824 */ /* 0x000fe200078e021c */
[----:B------:R-:W-:Y:S01]  /*2dd0*/  LEA R16, P3, R22, R7, 0x1 ;  /* 0x0000000716107211 */ /* 0x000fe200078608ff */
[----:B------:R-:W-:Y:S01]  /*2de0*/  FMUL R21, R4, R21 ;  /* 0x0000001504157220 */ /* 0x000fe20000400000 */
[----:B------:R-:W-:Y:S01]  /*2df0*/  LEA R18, P4, R24, R7, 0x1 ;  /* 0x0000000718127211 */ /* 0x000fe200078808ff */
[----:B------:R-:W-:Y:S01]  /*2e00*/  FADD R0, R0, R27 ;  /* 0x0000001b00007221 */ /* 0x000fe20000000000 */
[-C--:B------:R-:W-:Y:S01]  /*2e10*/  LEA.HI.X.SX32 R17, R22, R39.reuse, 0x1, P3 ;  /* 0x0000002716117211 */ /* 0x080fe200018f0eff */
[----:B------:R-:W-:Y:S01]  /*2e20*/  @P1 IMAD.MOV.U32 R27, RZ, RZ, 0x7f800000 ;  /* 0x7f800000ff1b1424 */ /* 0x000fe200078e00ff */
[----:B------:R-:W-:-:S02]  /*2e30*/  LEA.HI.X.SX32 R19, R24, R39, 0x1, P4 ;  /* 0x0000002718137211 */ /* 0x000fc400020f0eff */
[-C--:B------:R-:W-:Y:S02]  /*2e40*/  LEA R20, P3, R26, R7.reuse, 0x1 ;  /* 0x000000071a147211 */ /* 0x080fe400078608ff */
[-C--:B------:R-:W-:Y:S02]  /*2e50*/  LEA R22, P4, R28, R7.reuse, 0x1 ;  /* 0x000000071c167211 */ /* 0x080fe400078808ff */
[----:B------:R-:W-:Y:S01]  /*2e60*/  LEA R24, P5, R30, R7, 0x1 ;  /* 0x000000071e187211 */ /* 0x000fe200078a08ff */
[----:B------:R-:W-:Y:S01]  /*2e70*/  FMUL R7, R4, R21 ;  /* 0x0000001504077220 */ /* 0x000fe20000400000 */
[-C--:B------:R-:W-:Y:S02]  /*2e80*/  LEA.HI.X.SX32 R21, R26, R39.reuse, 0x1, P3 ;  /* 0x000000271a157211 */ /* 0x080fe400018f0eff */
[C---:B------:R-:W-:Y:S01]  /*2e90*/  FSETP.NEU.AND P3, PT, R5.reuse, RZ, PT ;  /* 0x000000ff0500720b */ /* 0x040fe20003f6d000 */
[----:B------:R-:W-:Y:S01]  /*2ea0*/  FFMA.FTZ R7, R4, 1.4426950216293334961, R7 ;  /* 0x3fb8aa3b04077823 */ /* 0x000fe20000010007 */
[-C--:B------:R-:W-:Y:S01]  /*2eb0*/  LEA.HI.X.SX32 R23, R28, R39.reuse, 0x1, P4 ;  /* 0x000000271c177211 */ /* 0x080fe200020f0eff */
[----:B------:R-:W-:Y:S01]  /*2ec0*/  @P2 IMAD.MOV.U32 R4, RZ, RZ, 0x7f800000 ;  /* 0x7f800000ff042424 */ /* 0x000fe200078e00ff */
[----:B0-----:R0:W-:Y:S01]  /*2ed0*/  STG.E.U16 [R8.64], R33 ;  /* 0x0000002108007986 */ /* 0x0011e2000c101506 */
[----:B------:R-:W-:Y:S01]  /*2ee0*/  FADD R7, R10, R7 ;  /* 0x000000070a077221 */ /* 0x000fe20000000000 */
[----:B---3--:R-:W-:Y:S01]  /*2ef0*/  LEA.HI.X.SX32 R25, R30, R39, 0x1, P5 ;  /* 0x000000271e197211 */ /* 0x008fe200028f0eff */
[----:B------:R-:W-:Y:S01]  /*2f00*/  @P2 FFMA.FTZ R0, R5, R4, +INF ;  /* 0x7f80000005002423 */ /* 0x000fe20000010004 */
[C---:B------:R-:W-:Y:S01]  /*2f10*/  FSETP.NEU.AND P2, PT, R6.reuse, RZ, PT ;  /* 0x000000ff0600720b */ /* 0x040fe20003f4d000 */
[----:B------:R-:W-:Y:S01]  /*2f20*/  @P1 FFMA.FTZ R7, R6, R27, +INF ;  /* 0x7f80000006071423 */ /* 0x000fe2000001001b */
[----:B--2---:R-:W-:Y:S01]  /*2f30*/  PRMT R10, R35, 0x7632, R10 ;  /* 0x00007632230a7816 */ /* 0x004fe2000000000a */
[----:B------:R1:W-:Y:S01]  /*2f40*/  STG.E.U16 [R12.64], R35 ;  /* 0x000000230c007986 */ /* 0x0003e2000c101506 */
[----:B------:R-:W-:-:S02]  /*2f50*/  FSEL R0, R0, -INF , P3 ;  /* 0xff80000000007808 */ /* 0x000fc40001800000 */
[----:B------:R-:W-:Y:S01]  /*2f60*/  FSEL R7, R7, -INF , P2 ;  /* 0xff80000007077808 */ /* 0x000fe20001000000 */
[----:B----4-:R2:W-:Y:S01]  /*2f70*/  STG.E.U16 [R14.64], R37 ;  /* 0x000000250e007986 */ /* 0x0105e2000c101506 */
[----:B0-----:R-:W-:Y:S01]  /*2f80*/  PRMT R9, R33, 0x7632, R9 ;  /* 0x0000763221097816 */ /* 0x001fe20000000009 */
[----:B------:R-:W-:Y:S01]  /*2f90*/  FFMA R6, R0, 0.69314718246459960938, R49 ;  /* 0x3f31721800067823 */ /* 0x000fe20000000031 */
[----:B------:R-:W-:Y:S01]  /*2fa0*/  PRMT R0, R37, 0x7632, R0 ;  /* 0x0000763225007816 */ /* 0x000fe20000000000 */
[----:B-----5:R2:W-:Y:S01]  /*2fb0*/  STG.E.U16 [R16.64], R29 ;  /* 0x0000001d10007986 */ /* 0x0205e2000c101506 */
[----:B------:R-:W-:Y:S01]  /*2fc0*/  FFMA R7, R7, 0.69314718246459960938, R48 ;  /* 0x3f31721807077823 */ /* 0x000fe20000000030 */
[----:B-1----:R-:W-:Y:S02]  /*2fd0*/  PRMT R12, R29, 0x7632, R12 ;  /* 0x000076321d0c7816 */ /* 0x002fe4000000000c */
[----:B------:R2:W-:Y:S04]  /*2fe0*/  STG.E.U16 [R18.64], R9 ;  /* 0x0000000912007986 */ /* 0x0005e8000c101506 */
[----:B------:R2:W-:Y:S04]  /*2ff0*/  STG.E.U16 [R20.64], R10 ;  /* 0x0000000a14007986 */ /* 0x0005e8000c101506 */
[----:B------:R2:W-:Y:S04]  /*3000*/  STG.E.U16 [R22.64], R0 ;  /* 0x0000000016007986 */ /* 0x0005e8000c101506 */
[----:B------:R2:W-:Y:S04]  /*3010*/  STG.E.U16 [R24.64], R12 ;  /* 0x0000000c18007986 */ /* 0x0005e8000c101506 */
[----:B------:R-:W-:Y:S06]  /*3020*/  BAR.SYNC.DEFER_BLOCKING 0x0 ;  /* 0x0000000000007b1d */ /* 0x000fec0000010000 */
[----:B------:R2:W-:Y:S04]  /*3030*/  STS.64 [R11], R6 ;  /* 0x000000060b007388 */ /* 0x0005e80000000a00 */
[----:B------:R-:W-:Y:S06]  /*3040*/  BAR.SYNC.DEFER_BLOCKING 0x0 ;  /* 0x0000000000007b1d */ /* 0x000fec0000010000 */
[----:B------:R-:W-:Y:S05]  /*3050*/  @P0 EXIT ;  /* 0x000000000000094d */ /* 0x000fea0003800000 */
[----:B--2---:R-:W0:Y:S01]  /*3060*/  LDS R31, [R31] ;  /* 0x000000001f1f7984 */ /* 0x004e220000000800 */
[----:B------:R-:W-:-:S02]  /*3070*/  IMAD R2, R2, c[0x0][0x1cc], RZ ;  /* 0x0000730002027a24 */ /* 0x000fc400078e02ff */
[C---:B------:R-:W-:Y:S02]  /*3080*/  IMAD.SHL.U32 R5, R3.reuse, 0x4, RZ ;  /* 0x0000000403057824 */ /* 0x040fe400078e00ff */
[----:B------:R-:W-:Y:S02]  /*3090*/  IMAD.SHL.U32 R0, R2, 0x4, RZ ;  /* 0x0000000402007824 */ /* 0x000fe400078e00ff */
[----:B------:R-:W-:-:S04]  /*30a0*/  IMAD.HI R4, R3, 0x4, RZ ;  /* 0x0000000403047827 */ /* 0x000fc800078e02ff */
[----:B------:R-:W-:Y:S01]  /*30b0*/  IMAD.HI R3, R2, 0x4, RZ ;  /* 0x0000000402037827 */ /* 0x000fe200078e02ff */
[----:B------:R-:W-:-:S04]  /*30c0*/  IADD3 R2, P0, P1, R5, c[0x0][0x180], R0 ;  /* 0x0000600005027a10 */ /* 0x000fc8000791e000 */
[----:B------:R-:W-:-:S05]  /*30d0*/  IADD3.X R3, R4, c[0x0][0x184], R3, P0, P1 ;  /* 0x0000610004037a10 */ /* 0x000fca00007e2403 */
[----:B0-----:R-:W-:Y:S01]  /*30e0*/  STG.E [R2.64], R31 ;  /* 0x0000001f02007986 */ /* 0x001fe2000c101906 */
[----:B------:R-:W-:Y:S05]  /*30f0*/  EXIT ;  /* 0x000000000000794d */ /* 0x000fea0003800000 */
.L_x_2:
[----:B------:R-:W-:-:S00]  /*3100*/  BRA `(.L_x_2) ;  /* 0xfffffff000007947 */ /* 0x000fc0000383ffff */
[----:B------:R-:W-:-:S00]  /*3110*/  NOP ;  /* 0x0000000000007918 */ /* 0x000fc00000000000 */
        /* <DEDUP_REMOVED lines=14> */
.L_x_3:


//--------------------- .nv.global.init           --------------------------
	.section	.nv.global.init,"aw",@progbits
.nv.global.init:
	.type		_$_str,@object
	.size		_$_str,(.L_0 - _$_str)
_$_str:
        /*0000*/ 	.byte	0x5f, 0x5f, 0x43, 0x55, 0x44, 0x41, 0x5f, 0x46, 0x54, 0x5a, 0x00
.L_0:


//--------------------- .nv.shared.attn_fwd       --------------------------
	.section	.nv.shared.attn_fwd,"aw",@nobits
	.sectionflags	@""
	.align	16
